	.target	sm_100a

	.elftype	@"ET_EXEC"


//--------------------- .note.nv.tkinfo           --------------------------
	.section	.note.nv.tkinfo,"",@"SHT_NOTE"
	.sectionflags	@"SHF_NOTE_NV_TKINFO"
	.tkinfo
        /*0018*/ 	.word	0x00000002
        /*0030*/ 	.string	""
        /*0030*/ 	.string	"ptxas"
        /*0030*/ 	.string	"Cuda compilation tools, release 13.0, V13.0.88"
        /*0030*/ 	.string	"Build cuda_13.0.r13.0/compiler.36424714_0"
        /*0030*/ 	.string	"-arch sm_100a -m 64 "



//--------------------- .note.nv.cuinfo           --------------------------
	.section	.note.nv.cuinfo,"",@"SHT_NOTE"
	.sectionflags	@"SHF_NOTE_NV_CUINFO"
        /*0018*/ 	.short	0x0002
        /*001a*/ 	.short	0x0064
        /*001c*/ 	.short	0x0082
	.zero		2


//--------------------- .nv.info                  --------------------------
	.section	.nv.info,"",@"SHT_CUDA_INFO"
	.align	4


	//----- nvinfo : EIATTR_REGCOUNT
	.align		4
        /*0000*/ 	.byte	0x04, 0x2f
        /*0002*/ 	.short	(.L_20 - .L_19)
	.align		4
.L_19:
        /*0004*/ 	.word	index@(_ZN17fastertransformer37int8WeightPerChannelLdkMultiplicationILi1ELi2EEEvPK5char4PKNS_5half4EPKfPvi)
        /*0008*/ 	.word	0x0000001d


	//----- nvinfo : EIATTR_FRAME_SIZE
	.align		4
.L_20:
        /*000c*/ 	.byte	0x04, 0x11
        /*000e*/ 	.short	(.L_22 - .L_21)
	.align		4
.L_21:
        /*0010*/ 	.word	index@(_ZN17fastertransformer37int8WeightPerChannelLdkMultiplicationILi1ELi2EEEvPK5char4PKNS_5half4EPKfPvi)
        /*0014*/ 	.word	0x00000000


	//----- nvinfo : EIATTR_REGCOUNT
	.align		4
.L_22:
        /*0018*/ 	.byte	0x04, 0x2f
        /*001a*/ 	.short	(.L_24 - .L_23)
	.align		4
.L_23:
        /*001c*/ 	.word	index@(_ZN17fastertransformer37int8WeightPerChannelLdkMultiplicationILi1ELi2EEEvPK5char4PK6float4PKfPvi)
        /*0020*/ 	.word	0x0000001f


	//----- nvinfo : EIATTR_FRAME_SIZE
	.align		4
.L_24:
        /*0024*/ 	.byte	0x04, 0x11
        /*0026*/ 	.short	(.L_26 - .L_25)
	.align		4
.L_25:
        /*0028*/ 	.word	index@(_ZN17fastertransformer37int8WeightPerChannelLdkMultiplicationILi1ELi2EEEvPK5char4PK6float4PKfPvi)
        /*002c*/ 	.word	0x00000000


	//----- nvinfo : EIATTR_REGCOUNT
	.align		4
.L_26:
        /*0030*/ 	.byte	0x04, 0x2f
        /*0032*/ 	.short	(.L_28 - .L_27)
	.align		4
.L_27:
        /*0034*/ 	.word	index@(_ZN17fastertransformer37int8WeightPerChannelLdkMultiplicationILi2ELi2EEEvPK5char4PKNS_5half4EPKfPvi)
        /*0038*/ 	.word	0x00000020


	//----- nvinfo : EIATTR_FRAME_SIZE
	.align		4
.L_28:
        /*003c*/ 	.byte	0x04, 0x11
        /*003e*/ 	.short	(.L_30 - .L_29)
	.align		4
.L_29:
        /*0040*/ 	.word	index@(_ZN17fastertransformer37int8WeightPerChannelLdkMultiplicationILi2ELi2EEEvPK5char4PKNS_5half4EPKfPvi)
        /*0044*/ 	.word	0x00000000


	//----- nvinfo : EIATTR_REGCOUNT
	.align		4
.L_30:
        /*0048*/ 	.byte	0x04, 0x2f
        /*004a*/ 	.short	(.L_32 - .L_31)
	.align		4
.L_31:
        /*004c*/ 	.word	index@(_ZN17fastertransformer37int8WeightPerChannelLdkMultiplicationILi2ELi2EEEvPK5char4PK6float4PKfPvi)
        /*0050*/ 	.word	0x00000020


	//----- nvinfo : EIATTR_FRAME_SIZE
	.align		4
.L_32:
        /*0054*/ 	.byte	0x04, 0x11
        /*0056*/ 	.short	(.L_34 - .L_33)
	.align		4
.L_33:
        /*0058*/ 	.word	index@(_ZN17fastertransformer37int8WeightPerChannelLdkMultiplicationILi2ELi2EEEvPK5char4PK6float4PKfPvi)
        /*005c*/ 	.word	0x00000000


	//----- nvinfo : EIATTR_MIN_STACK_SIZE
	.align		4
.L_34:
        /*0060*/ 	.byte	0x04, 0x12
        /*0062*/ 	.short	(.L_36 - .L_35)
	.align		4
.L_35:
        /*0064*/ 	.word	index@(_ZN17fastertransformer37int8WeightPerChannelLdkMultiplicationILi2ELi2EEEvPK5char4PK6float4PKfPvi)
        /*0068*/ 	.word	0x00000000


	//----- nvinfo : EIATTR_MIN_STACK_SIZE
	.align		4
.L_36:
        /*006c*/ 	.byte	0x04, 0x12
        /*006e*/ 	.short	(.L_38 - .L_37)
	.align		4
.L_37:
        /*0070*/ 	.word	index@(_ZN17fastertransformer37int8WeightPerChannelLdkMultiplicationILi2ELi2EEEvPK5char4PKNS_5half4EPKfPvi)
        /*0074*/ 	.word	0x00000000


	//----- nvinfo : EIATTR_MIN_STACK_SIZE
	.align		4
.L_38:
        /*0078*/ 	.byte	0x04, 0x12
        /*007a*/ 	.short	(.L_40 - .L_39)
	.align		4
.L_39:
        /*007c*/ 	.word	index@(_ZN17fastertransformer37int8WeightPerChannelLdkMultiplicationILi1ELi2EEEvPK5char4PK6float4PKfPvi)
        /*0080*/ 	.word	0x00000000


	//----- nvinfo : EIATTR_MIN_STACK_SIZE
	.align		4
.L_40:
        /*0084*/ 	.byte	0x04, 0x12
        /*0086*/ 	.short	(.L_42 - .L_41)
	.align		4
.L_41:
        /*0088*/ 	.word	index@(_ZN17fastertransformer37int8WeightPerChannelLdkMultiplicationILi1ELi2EEEvPK5char4PKNS_5half4EPKfPvi)
        /*008c*/ 	.word	0x00000000
.L_42:


//--------------------- .nv.compat                --------------------------
	.section	.nv.compat,"",@"SHT_CUDA_COMPAT_INFO"
	.align	4
        /*0000*/ 	.byte	0x02, 0x09, 0x01, 0x00, 0x02, 0x02, 0x01, 0x00, 0x02, 0x05, 0x05, 0x00, 0x03, 0x07, 0x01, 0x01
        /*0010*/ 	.byte	0x02, 0x03, 0x00, 0x00, 0x02, 0x06, 0x01, 0x00, 0x04, 0x0b, 0x08, 0x00, 0x09, 0x00, 0x00, 0x00
        /*0020*/ 	.byte	0x00, 0x00, 0x00, 0x00


//--------------------- .nv.info._ZN17fastertransformer37int8WeightPerChannelLdkMultiplicationILi2ELi2EEEvPK5char4PK6float4PKfPvi --------------------------
	.section	.nv.info._ZN17fastertransformer37int8WeightPerChannelLdkMultiplicationILi2ELi2EEEvPK5char4PK6float4PKfPvi,"",@"SHT_CUDA_INFO"
	.sectionflags	@""
	.align	4


	//----- nvinfo : EIATTR_CUDA_API_VERSION
	.align		4
        /*0000*/ 	.byte	0x04, 0x37
        /*0002*/ 	.short	(.L_44 - .L_43)
.L_43:
        /*0004*/ 	.word	0x00000082


	//----- nvinfo : EIATTR_KPARAM_INFO
	.align		4
.L_44:
        /*0008*/ 	.byte	0x04, 0x17
        /*000a*/ 	.short	(.L_46 - .L_45)
.L_45:
        /*000c*/ 	.word	0x00000000
        /*0010*/ 	.short	0x0004
        /*0012*/ 	.short	0x0020
        /*0014*/ 	.byte	0x00, 0xf0, 0x11, 0x00


	//----- nvinfo : EIATTR_KPARAM_INFO
	.align		4
.L_46:
        /*0018*/ 	.byte	0x04, 0x17
        /*001a*/ 	.short	(.L_48 - .L_47)
.L_47:
        /*001c*/ 	.word	0x00000000
        /*0020*/ 	.short	0x0003
        /*0022*/ 	.short	0x0018
        /*0024*/ 	.byte	0x00, 0xf5, 0x21, 0x00


	//----- nvinfo : EIATTR_KPARAM_INFO
	.align		4
.L_48:
        /*0028*/ 	.byte	0x04, 0x17
        /*002a*/ 	.short	(.L_50 - .L_49)
.L_49:
        /*002c*/ 	.word	0x00000000
        /*0030*/ 	.short	0x0002
        /*0032*/ 	.short	0x0010
        /*0034*/ 	.byte	0x00, 0xf5, 0x21, 0x00


	//----- nvinfo : EIATTR_KPARAM_INFO
	.align		4
.L_50:
        /*0038*/ 	.byte	0x04, 0x17
        /*003a*/ 	.short	(.L_52 - .L_51)
.L_51:
        /*003c*/ 	.word	0x00000000
        /*0040*/ 	.short	0x0001
        /*0042*/ 	.short	0x0008
        /*0044*/ 	.byte	0x00, 0xf5, 0x21, 0x00


	//----- nvinfo : EIATTR_KPARAM_INFO
	.align		4
.L_52:
        /*0048*/ 	.byte	0x04, 0x17
        /*004a*/ 	.short	(.L_54 - .L_53)
.L_53:
        /*004c*/ 	.word	0x00000000
        /*0050*/ 	.short	0x0000
        /*0052*/ 	.short	0x0000
        /*0054*/ 	.byte	0x00, 0xf5, 0x21, 0x00


	//----- nvinfo : EIATTR_SPARSE_MMA_MASK
	.align		4
.L_54:
        /*0058*/ 	.byte	0x03, 0x50
        /*005a*/ 	.short	0x0000


	//----- nvinfo : EIATTR_MAXREG_COUNT
	.align		4
        /*005c*/ 	.byte	0x03, 0x1b
        /*005e*/ 	.short	0x00ff


	//----- nvinfo : EIATTR_NUM_BARRIERS
	.align		4
        /*0060*/ 	.byte	0x02, 0x4c
        /*0062*/ 	.byte	0x01
	.zero		1


	//----- nvinfo : EIATTR_MERCURY_ISA_VERSION
	.align		4
        /*0064*/ 	.byte	0x03, 0x5f
        /*0066*/ 	.short	0x0101


	//----- nvinfo : EIATTR_COOP_GROUP_MASK_REGIDS
	.align		4
        /*0068*/ 	.byte	0x04, 0x29
        /*006a*/ 	.short	(.L_56 - .L_55)


	//   ....[0]....
.L_55:
        /*006c*/ 	.word	0xffffffff


	//   ....[1]....
        /*0070*/ 	.word	0xffffffff


	//   ....[2]....
        /*0074*/ 	.word	0xffffffff


	//   ....[3]....
        /*0078*/ 	.word	0xffffffff


	//   ....[4]....
        /*007c*/ 	.word	0xffffffff


	//   ....[5]....
        /*0080*/ 	.word	0xffffffff


	//   ....[6]....
        /*0084*/ 	.word	0xffffffff


	//   ....[7]....
        /*0088*/ 	.word	0xffffffff


	//   ....[8]....
        /*008c*/ 	.word	0xffffffff


	//   ....[9]....
        /*0090*/ 	.word	0xffffffff


	//   ....[10]....
        /*0094*/ 	.word	0xffffffff


	//   ....[11]....
        /*0098*/ 	.word	0xffffffff


	//   ....[12]....
        /*009c*/ 	.word	0xffffffff


	//   ....[13]....
        /*00a0*/ 	.word	0xffffffff


	//   ....[14]....
        /*00a4*/ 	.word	0xffffffff


	//   ....[15]....
        /*00a8*/ 	.word	0xffffffff


	//   ....[16]....
        /*00ac*/ 	.word	0xffffffff


	//   ....[17]....
        /*00b0*/ 	.word	0xffffffff


	//   ....[18]....
        /*00b4*/ 	.word	0xffffffff


	//   ....[19]....
        /*00b8*/ 	.word	0xffffffff


	//   ....[20]....
        /*00bc*/ 	.word	0xffffffff


	//   ....[21]....
        /*00c0*/ 	.word	0xffffffff


	//----- nvinfo : EIATTR_COOP_GROUP_INSTR_OFFSETS
	.align		4
.L_56:
        /*00c4*/ 	.byte	0x04, 0x28
        /*00c6*/ 	.short	(.L_58 - .L_57)


	//   ....[0]....
.L_57:
        /*00c8*/ 	.word	0x00000420


	//   ....[1]....
        /*00cc*/ 	.word	0x00000460


	//   ....[2]....
        /*00d0*/ 	.word	0x000004c0


	//   ....[3]....
        /*00d4*/ 	.word	0x000004d0


	//   ....[4]....
        /*00d8*/ 	.word	0x00000510


	//   ....[5]....
        /*00dc*/ 	.word	0x00000520


	//   ....[6]....
        /*00e0*/ 	.word	0x00000580


	//   ....[7]....
        /*00e4*/ 	.word	0x000005b0


	//   ....[8]....
        /*00e8*/ 	.word	0x00000610


	//   ....[9]....
        /*00ec*/ 	.word	0x00000640


	//   ....[10]....
        /*00f0*/ 	.word	0x00000690


	//   ....[11]....
        /*00f4*/ 	.word	0x000012c0


	//   ....[12]....
        /*00f8*/ 	.word	0x000012e0


	//   ....[13]....
        /*00fc*/ 	.word	0x00001320


	//   ....[14]....
        /*0100*/ 	.word	0x00001330


	//   ....[15]....
        /*0104*/ 	.word	0x00001360


	//   ....[16]....
        /*0108*/ 	.word	0x00001370


	//   ....[17]....
        /*010c*/ 	.word	0x000013a0


	//   ....[18]....
        /*0110*/ 	.word	0x000013b0


	//   ....[19]....
        /*0114*/ 	.word	0x000013e0


	//   ....[20]....
        /*0118*/ 	.word	0x000013f0


	//   ....[21]....
        /*011c*/ 	.word	0x00001440


	//----- nvinfo : EIATTR_VRC_CTA_INIT_COUNT
	.align		4
.L_58:
        /*0120*/ 	.byte	0x02, 0x4a
	.zero		1
	.zero		1


	//----- nvinfo : EIATTR_EXIT_INSTR_OFFSETS
	.align		4
        /*0124*/ 	.byte	0x04, 0x1c
        /*0126*/ 	.short	(.L_60 - .L_59)


	//   ....[0]....
.L_59:
        /*0128*/ 	.word	0x00002090


	//   ....[1]....
        /*012c*/ 	.word	0x00002130


	//----- nvinfo : EIATTR_CRS_STACK_SIZE
	.align		4
.L_60:
        /*0130*/ 	.byte	0x04, 0x1e
        /*0132*/ 	.short	(.L_62 - .L_61)
.L_61:
        /*0134*/ 	.word	0x00000000


	//----- nvinfo : EIATTR_CBANK_PARAM_SIZE
	.align		4
.L_62:
        /*0138*/ 	.byte	0x03, 0x19
        /*013a*/ 	.short	0x0024


	//----- nvinfo : EIATTR_PARAM_CBANK
	.align		4
        /*013c*/ 	.byte	0x04, 0x0a
        /*013e*/ 	.short	(.L_64 - .L_63)
	.align		4
.L_63:
        /*0140*/ 	.word	index@(.nv.constant0._ZN17fastertransformer37int8WeightPerChannelLdkMultiplicationILi2ELi2EEEvPK5char4PK6float4PKfPvi)
        /*0144*/ 	.short	0x0380
        /*0146*/ 	.short	0x0024


	//----- nvinfo : EIATTR_SW_WAR
	.align		4
.L_64:
        /*0148*/ 	.byte	0x04, 0x36
        /*014a*/ 	.short	(.L_66 - .L_65)
.L_65:
        /*014c*/ 	.word	0x00000008
.L_66:


//--------------------- .nv.info._ZN17fastertransformer37int8WeightPerChannelLdkMultiplicationILi2ELi2EEEvPK5char4PKNS_5half4EPKfPvi --------------------------
	.section	.nv.info._ZN17fastertransformer37int8WeightPerChannelLdkMultiplicationILi2ELi2EEEvPK5char4PKNS_5half4EPKfPvi,"",@"SHT_CUDA_INFO"
	.sectionflags	@""
	.align	4


	//----- nvinfo : EIATTR_CUDA_API_VERSION
	.align		4
        /*0000*/ 	.byte	0x04, 0x37
        /*0002*/ 	.short	(.L_68 - .L_67)
.L_67:
        /*0004*/ 	.word	0x00000082


	//----- nvinfo : EIATTR_KPARAM_INFO
	.align		4
.L_68:
        /*0008*/ 	.byte	0x04, 0x17
        /*000a*/ 	.short	(.L_70 - .L_69)
.L_69:
        /*000c*/ 	.word	0x00000000
        /*0010*/ 	.short	0x0004
        /*0012*/ 	.short	0x0020
        /*0014*/ 	.byte	0x00, 0xf0, 0x11, 0x00


	//----- nvinfo : EIATTR_KPARAM_INFO
	.align		4
.L_70:
        /*0018*/ 	.byte	0x04, 0x17
        /*001a*/ 	.short	(.L_72 - .L_71)
.L_71:
        /*001c*/ 	.word	0x00000000
        /*0020*/ 	.short	0x0003
        /*0022*/ 	.short	0x0018
        /*0024*/ 	.byte	0x00, 0xf5, 0x21, 0x00


	//----- nvinfo : EIATTR_KPARAM_INFO
	.align		4
.L_72:
        /*0028*/ 	.byte	0x04, 0x17
        /*002a*/ 	.short	(.L_74 - .L_73)
.L_73:
        /*002c*/ 	.word	0x00000000
        /*0030*/ 	.short	0x0002
        /*0032*/ 	.short	0x0010
        /*0034*/ 	.byte	0x00, 0xf5, 0x21, 0x00


	//----- nvinfo : EIATTR_KPARAM_INFO
	.align		4
.L_74:
        /*0038*/ 	.byte	0x04, 0x17
        /*003a*/ 	.short	(.L_76 - .L_75)
.L_75:
        /*003c*/ 	.word	0x00000000
        /*0040*/ 	.short	0x0001
        /*0042*/ 	.short	0x0008
        /*0044*/ 	.byte	0x00, 0xf5, 0x21, 0x00


	//----- nvinfo : EIATTR_KPARAM_INFO
	.align		4
.L_76:
        /*0048*/ 	.byte	0x04, 0x17
        /*004a*/ 	.short	(.L_78 - .L_77)
.L_77:
        /*004c*/ 	.word	0x00000000
        /*0050*/ 	.short	0x0000
        /*0052*/ 	.short	0x0000
        /*0054*/ 	.byte	0x00, 0xf5, 0x21, 0x00


	//----- nvinfo : EIATTR_SPARSE_MMA_MASK
	.align		4
.L_78:
        /*0058*/ 	.byte	0x03, 0x50
        /*005a*/ 	.short	0x0000


	//----- nvinfo : EIATTR_MAXREG_COUNT
	.align		4
        /*005c*/ 	.byte	0x03, 0x1b
        /*005e*/ 	.short	0x00ff


	//----- nvinfo : EIATTR_NUM_BARRIERS
	.align		4
        /*0060*/ 	.byte	0x02, 0x4c
        /*0062*/ 	.byte	0x01
	.zero		1


	//----- nvinfo : EIATTR_MERCURY_ISA_VERSION
	.align		4
        /*0064*/ 	.byte	0x03, 0x5f
        /*0066*/ 	.short	0x0101


	//----- nvinfo : EIATTR_COOP_GROUP_MASK_REGIDS
	.align		4
        /*0068*/ 	.byte	0x04, 0x29
        /*006a*/ 	.short	(.L_80 - .L_79)


	//   ....[0]....
.L_79:
        /*006c*/ 	.word	0xffffffff


	//   ....[1]....
        /*0070*/ 	.word	0xffffffff


	//   ....[2]....
        /*0074*/ 	.word	0xffffffff


	//   ....[3]....
        /*0078*/ 	.word	0xffffffff


	//   ....[4]....
        /*007c*/ 	.word	0xffffffff


	//   ....[5]....
        /*0080*/ 	.word	0xffffffff


	//   ....[6]....
        /*0084*/ 	.word	0xffffffff


	//   ....[7]....
        /*0088*/ 	.word	0xffffffff


	//   ....[8]....
        /*008c*/ 	.word	0xffffffff


	//   ....[9]....
        /*0090*/ 	.word	0xffffffff


	//   ....[10]....
        /*0094*/ 	.word	0xffffffff


	//   ....[11]....
        /*0098*/ 	.word	0xffffffff


	//   ....[12]....
        /*009c*/ 	.word	0xffffffff


	//   ....[13]....
        /*00a0*/ 	.word	0xffffffff


	//   ....[14]....
        /*00a4*/ 	.word	0xffffffff


	//   ....[15]....
        /*00a8*/ 	.word	0xffffffff


	//   ....[16]....
        /*00ac*/ 	.word	0xffffffff


	//   ....[17]....
        /*00b0*/ 	.word	0xffffffff


	//   ....[18]....
        /*00b4*/ 	.word	0xffffffff


	//   ....[19]....
        /*00b8*/ 	.word	0xffffffff


	//   ....[20]....
        /*00bc*/ 	.word	0xffffffff


	//   ....[21]....
        /*00c0*/ 	.word	0xffffffff


	//----- nvinfo : EIATTR_COOP_GROUP_INSTR_OFFSETS
	.align		4
.L_80:
        /*00c4*/ 	.byte	0x04, 0x28
        /*00c6*/ 	.short	(.L_82 - .L_81)


	//   ....[0]....
.L_81:
        /*00c8*/ 	.word	0x000004c0


	//   ....[1]....
        /*00cc*/ 	.word	0x000004e0


	//   ....[2]....
        /*00d0*/ 	.word	0x00000520


	//   ....[3]....
        /*00d4*/ 	.word	0x00000530


	//   ....[4]....
        /*00d8*/ 	.word	0x00000570


	//   ....[5]....
        /*00dc*/ 	.word	0x00000580


	//   ....[6]....
        /*00e0*/ 	.word	0x000005c0


	//   ....[7]....
        /*00e4*/ 	.word	0x00000600


	//   ....[8]....
        /*00e8*/ 	.word	0x00000660


	//   ....[9]....
        /*00ec*/ 	.word	0x00000690


	//   ....[10]....
        /*00f0*/ 	.word	0x00000730


	//   ....[11]....
        /*00f4*/ 	.word	0x00001360


	//   ....[12]....
        /*00f8*/ 	.word	0x00001380


	//   ....[13]....
        /*00fc*/ 	.word	0x000013c0


	//   ....[14]....
        /*0100*/ 	.word	0x000013d0


	//   ....[15]....
        /*0104*/ 	.word	0x00001400


	//   ....[16]....
        /*0108*/ 	.word	0x00001410


	//   ....[17]....
        /*010c*/ 	.word	0x00001440


	//   ....[18]....
        /*0110*/ 	.word	0x00001450


	//   ....[19]....
        /*0114*/ 	.word	0x00001480


	//   ....[20]....
        /*0118*/ 	.word	0x00001490


	//   ....[21]....
        /*011c*/ 	.word	0x000014e0


	//----- nvinfo : EIATTR_VRC_CTA_INIT_COUNT
	.align		4
.L_82:
        /*0120*/ 	.byte	0x02, 0x4a
	.zero		1
	.zero		1


	//----- nvinfo : EIATTR_EXIT_INSTR_OFFSETS
	.align		4
        /*0124*/ 	.byte	0x04, 0x1c
        /*0126*/ 	.short	(.L_84 - .L_83)


	//   ....[0]....
.L_83:
        /*0128*/ 	.word	0x00002130


	//   ....[1]....
        /*012c*/ 	.word	0x00002290


	//----- nvinfo : EIATTR_CRS_STACK_SIZE
	.align		4
.L_84:
        /*0130*/ 	.byte	0x04, 0x1e
        /*0132*/ 	.short	(.L_86 - .L_85)
.L_85:
        /*0134*/ 	.word	0x00000000


	//----- nvinfo : EIATTR_CBANK_PARAM_SIZE
	.align		4
.L_86:
        /*0138*/ 	.byte	0x03, 0x19
        /*013a*/ 	.short	0x0024


	//----- nvinfo : EIATTR_PARAM_CBANK
	.align		4
        /*013c*/ 	.byte	0x04, 0x0a
        /*013e*/ 	.short	(.L_88 - .L_87)
	.align		4
.L_87:
        /*0140*/ 	.word	index@(.nv.constant0._ZN17fastertransformer37int8WeightPerChannelLdkMultiplicationILi2ELi2EEEvPK5char4PKNS_5half4EPKfPvi)
        /*0144*/ 	.short	0x0380
        /*0146*/ 	.short	0x0024


	//----- nvinfo : EIATTR_SW_WAR
	.align		4
.L_88:
        /*0148*/ 	.byte	0x04, 0x36
        /*014a*/ 	.short	(.L_90 - .L_89)
.L_89:
        /*014c*/ 	.word	0x00000008
.L_90:


//--------------------- .nv.info._ZN17fastertransformer37int8WeightPerChannelLdkMultiplicationILi1ELi2EEEvPK5char4PK6float4PKfPvi --------------------------
	.section	.nv.info._ZN17fastertransformer37int8WeightPerChannelLdkMultiplicationILi1ELi2EEEvPK5char4PK6float4PKfPvi,"",@"SHT_CUDA_INFO"
	.sectionflags	@""
	.align	4


	//----- nvinfo : EIATTR_CUDA_API_VERSION
	.align		4
        /*0000*/ 	.byte	0x04, 0x37
        /*0002*/ 	.short	(.L_92 - .L_91)
.L_91:
        /*0004*/ 	.word	0x00000082


	//----- nvinfo : EIATTR_KPARAM_INFO
	.align		4
.L_92:
        /*0008*/ 	.byte	0x04, 0x17
        /*000a*/ 	.short	(.L_94 - .L_93)
.L_93:
        /*000c*/ 	.word	0x00000000
        /*0010*/ 	.short	0x0004
        /*0012*/ 	.short	0x0020
        /*0014*/ 	.byte	0x00, 0xf0, 0x11, 0x00


	//----- nvinfo : EIATTR_KPARAM_INFO
	.align		4
.L_94:
        /*0018*/ 	.byte	0x04, 0x17
        /*001a*/ 	.short	(.L_96 - .L_95)
.L_95:
        /*001c*/ 	.word	0x00000000
        /*0020*/ 	.short	0x0003
        /*0022*/ 	.short	0x0018
        /*0024*/ 	.byte	0x00, 0xf5, 0x21, 0x00


	//----- nvinfo : EIATTR_KPARAM_INFO
	.align		4
.L_96:
        /*0028*/ 	.byte	0x04, 0x17
        /*002a*/ 	.short	(.L_98 - .L_97)
.L_97:
        /*002c*/ 	.word	0x00000000
        /*0030*/ 	.short	0x0002
        /*0032*/ 	.short	0x0010
        /*0034*/ 	.byte	0x00, 0xf5, 0x21, 0x00


	//----- nvinfo : EIATTR_KPARAM_INFO
	.align		4
.L_98:
        /*0038*/ 	.byte	0x04, 0x17
        /*003a*/ 	.short	(.L_100 - .L_99)
.L_99:
        /*003c*/ 	.word	0x00000000
        /*0040*/ 	.short	0x0001
        /*0042*/ 	.short	0x0008
        /*0044*/ 	.byte	0x00, 0xf5, 0x21, 0x00


	//----- nvinfo : EIATTR_KPARAM_INFO
	.align		4
.L_100:
        /*0048*/ 	.byte	0x04, 0x17
        /*004a*/ 	.short	(.L_102 - .L_101)
.L_101:
        /*004c*/ 	.word	0x00000000
        /*0050*/ 	.short	0x0000
        /*0052*/ 	.short	0x0000
        /*0054*/ 	.byte	0x00, 0xf5, 0x21, 0x00


	//----- nvinfo : EIATTR_SPARSE_MMA_MASK
	.align		4
.L_102:
        /*0058*/ 	.byte	0x03, 0x50
        /*005a*/ 	.short	0x0000


	//----- nvinfo : EIATTR_MAXREG_COUNT
	.align		4
        /*005c*/ 	.byte	0x03, 0x1b
        /*005e*/ 	.short	0x00ff


	//----- nvinfo : EIATTR_NUM_BARRIERS
	.align		4
        /*0060*/ 	.byte	0x02, 0x4c
        /*0062*/ 	.byte	0x01
	.zero		1


	//----- nvinfo : EIATTR_MERCURY_ISA_VERSION
	.align		4
        /*0064*/ 	.byte	0x03, 0x5f
        /*0066*/ 	.short	0x0101


	//----- nvinfo : EIATTR_COOP_GROUP_MASK_REGIDS
	.align		4
        /*0068*/ 	.byte	0x04, 0x29
        /*006a*/ 	.short	(.L_104 - .L_103)


	//   ....[0]....
.L_103:
        /*006c*/ 	.word	0xffffffff


	//   ....[1]....
        /*0070*/ 	.word	0xffffffff


	//   ....[2]....
        /*0074*/ 	.word	0xffffffff


	//   ....[3]....
        /*0078*/ 	.word	0xffffffff


	//   ....[4]....
        /*007c*/ 	.word	0xffffffff


	//   ....[5]....
        /*0080*/ 	.word	0xffffffff


	//   ....[6]....
        /*0084*/ 	.word	0xffffffff


	//   ....[7]....
        /*0088*/ 	.word	0xffffffff


	//   ....[8]....
        /*008c*/ 	.word	0xffffffff


	//   ....[9]....
        /*0090*/ 	.word	0xffffffff


	//   ....[10]....
        /*0094*/ 	.word	0xffffffff


	//----- nvinfo : EIATTR_COOP_GROUP_INSTR_OFFSETS
	.align		4
.L_104:
        /*0098*/ 	.byte	0x04, 0x28
        /*009a*/ 	.short	(.L_106 - .L_105)


	//   ....[0]....
.L_105:
        /*009c*/ 	.word	0x00000350


	//   ....[1]....
        /*00a0*/ 	.word	0x00000370


	//   ....[2]....
        /*00a4*/ 	.word	0x000003d0


	//   ....[3]....
        /*00a8*/ 	.word	0x000003e0


	//   ....[4]....
        /*00ac*/ 	.word	0x00000410


	//   ....[5]....
        /*00b0*/ 	.word	0x00000420


	//   ....[6]....
        /*00b4*/ 	.word	0x00000480


	//   ....[7]....
        /*00b8*/ 	.word	0x00000490


	//   ....[8]....
        /*00bc*/ 	.word	0x000004f0


	//   ....[9]....
        /*00c0*/ 	.word	0x00000520


	//   ....[10]....
        /*00c4*/ 	.word	0x00000580


	//----- nvinfo : EIATTR_VRC_CTA_INIT_COUNT
	.align		4
.L_106:
        /*00c8*/ 	.byte	0x02, 0x4a
	.zero		1
	.zero		1


	//----- nvinfo : EIATTR_EXIT_INSTR_OFFSETS
	.align		4
        /*00cc*/ 	.byte	0x04, 0x1c
        /*00ce*/ 	.short	(.L_108 - .L_107)


	//   ....[0]....
.L_107:
        /*00d0*/ 	.word	0x00001210


	//   ....[1]....
        /*00d4*/ 	.word	0x00001260


	//----- nvinfo : EIATTR_CRS_STACK_SIZE
	.align		4
.L_108:
        /*00d8*/ 	.byte	0x04, 0x1e
        /*00da*/ 	.short	(.L_110 - .L_109)
.L_109:
        /*00dc*/ 	.word	0x00000000


	//----- nvinfo : EIATTR_CBANK_PARAM_SIZE
	.align		4
.L_110:
        /*00e0*/ 	.byte	0x03, 0x19
        /*00e2*/ 	.short	0x0024


	//----- nvinfo : EIATTR_PARAM_CBANK
	.align		4
        /*00e4*/ 	.byte	0x04, 0x0a
        /*00e6*/ 	.short	(.L_112 - .L_111)
	.align		4
.L_111:
        /*00e8*/ 	.word	index@(.nv.constant0._ZN17fastertransformer37int8WeightPerChannelLdkMultiplicationILi1ELi2EEEvPK5char4PK6float4PKfPvi)
        /*00ec*/ 	.short	0x0380
        /*00ee*/ 	.short	0x0024


	//----- nvinfo : EIATTR_SW_WAR
	.align		4
.L_112:
        /*00f0*/ 	.byte	0x04, 0x36
        /*00f2*/ 	.short	(.L_114 - .L_113)
.L_113:
        /*00f4*/ 	.word	0x00000008
.L_114:


//--------------------- .nv.info._ZN17fastertransformer37int8WeightPerChannelLdkMultiplicationILi1ELi2EEEvPK5char4PKNS_5half4EPKfPvi --------------------------
	.section	.nv.info._ZN17fastertransformer37int8WeightPerChannelLdkMultiplicationILi1ELi2EEEvPK5char4PKNS_5half4EPKfPvi,"",@"SHT_CUDA_INFO"
	.sectionflags	@""
	.align	4


	//----- nvinfo : EIATTR_CUDA_API_VERSION
	.align		4
        /*0000*/ 	.byte	0x04, 0x37
        /*0002*/ 	.short	(.L_116 - .L_115)
.L_115:
        /*0004*/ 	.word	0x00000082


	//----- nvinfo : EIATTR_KPARAM_INFO
	.align		4
.L_116:
        /*0008*/ 	.byte	0x04, 0x17
        /*000a*/ 	.short	(.L_118 - .L_117)
.L_117:
        /*000c*/ 	.word	0x00000000
        /*0010*/ 	.short	0x0004
        /*0012*/ 	.short	0x0020
        /*0014*/ 	.byte	0x00, 0xf0, 0x11, 0x00


	//----- nvinfo : EIATTR_KPARAM_INFO
	.align		4
.L_118:
        /*0018*/ 	.byte	0x04, 0x17
        /*001a*/ 	.short	(.L_120 - .L_119)
.L_119:
        /*001c*/ 	.word	0x00000000
        /*0020*/ 	.short	0x0003
        /*0022*/ 	.short	0x0018
        /*0024*/ 	.byte	0x00, 0xf5, 0x21, 0x00


	//----- nvinfo : EIATTR_KPARAM_INFO
	.align		4
.L_120:
        /*0028*/ 	.byte	0x04, 0x17
        /*002a*/ 	.short	(.L_122 - .L_121)
.L_121:
        /*002c*/ 	.word	0x00000000
        /*0030*/ 	.short	0x0002
        /*0032*/ 	.short	0x0010
        /*0034*/ 	.byte	0x00, 0xf5, 0x21, 0x00


	//----- nvinfo : EIATTR_KPARAM_INFO
	.align		4
.L_122:
        /*0038*/ 	.byte	0x04, 0x17
        /*003a*/ 	.short	(.L_124 - .L_123)
.L_123:
        /*003c*/ 	.word	0x00000000
        /*0040*/ 	.short	0x0001
        /*0042*/ 	.short	0x0008
        /*0044*/ 	.byte	0x00, 0xf5, 0x21, 0x00


	//----- nvinfo : EIATTR_KPARAM_INFO
	.align		4
.L_124:
        /*0048*/ 	.byte	0x04, 0x17
        /*004a*/ 	.short	(.L_126 - .L_125)
.L_125:
        /*004c*/ 	.word	0x00000000
        /*0050*/ 	.short	0x0000
        /*0052*/ 	.short	0x0000
        /*0054*/ 	.byte	0x00, 0xf5, 0x21, 0x00


	//----- nvinfo : EIATTR_SPARSE_MMA_MASK
	.align		4
.L_126:
        /*0058*/ 	.byte	0x03, 0x50
        /*005a*/ 	.short	0x0000


	//----- nvinfo : EIATTR_MAXREG_COUNT
	.align		4
        /*005c*/ 	.byte	0x03, 0x1b
        /*005e*/ 	.short	0x00ff


	//----- nvinfo : EIATTR_NUM_BARRIERS
	.align		4
        /*0060*/ 	.byte	0x02, 0x4c
        /*0062*/ 	.byte	0x01
	.zero		1


	//----- nvinfo : EIATTR_MERCURY_ISA_VERSION
	.align		4
        /*0064*/ 	.byte	0x03, 0x5f
        /*0066*/ 	.short	0x0101


	//----- nvinfo : EIATTR_COOP_GROUP_MASK_REGIDS
	.align		4
        /*0068*/ 	.byte	0x04, 0x29
        /*006a*/ 	.short	(.L_128 - .L_127)


	//   ....[0]....
.L_127:
        /*006c*/ 	.word	0xffffffff


	//   ....[1]....
        /*0070*/ 	.word	0xffffffff


	//   ....[2]....
        /*0074*/ 	.word	0xffffffff


	//   ....[3]....
        /*0078*/ 	.word	0xffffffff


	//   ....[4]....
        /*007c*/ 	.word	0xffffffff


	//   ....[5]....
        /*0080*/ 	.word	0xffffffff


	//   ....[6]....
        /*0084*/ 	.word	0xffffffff


	//   ....[7]....
        /*0088*/ 	.word	0xffffffff


	//   ....[8]....
        /*008c*/ 	.word	0xffffffff


	//   ....[9]....
        /*0090*/ 	.word	0xffffffff


	//   ....[10]....
        /*0094*/ 	.word	0xffffffff


	//----- nvinfo : EIATTR_COOP_GROUP_INSTR_OFFSETS
	.align		4
.L_128:
        /*0098*/ 	.byte	0x04, 0x28
        /*009a*/ 	.short	(.L_130 - .L_129)


	//   ....[0]....
.L_129:
        /*009c*/ 	.word	0x000003a0


	//   ....[1]....
        /*00a0*/ 	.word	0x000003c0


	//   ....[2]....
        /*00a4*/ 	.word	0x00000420


	//   ....[3]....
        /*00a8*/ 	.word	0x00000430


	//   ....[4]....
        /*00ac*/ 	.word	0x00000460


	//   ....[5]....
        /*00b0*/ 	.word	0x00000470


	//   ....[6]....
        /*00b4*/ 	.word	0x000004c0


	//   ....[7]....
        /*00b8*/ 	.word	0x000004d0


	//   ....[8]....
        /*00bc*/ 	.word	0x00000530


	//   ....[9]....
        /*00c0*/ 	.word	0x00000560


	//   ....[10]....
        /*00c4*/ 	.word	0x000005d0


	//----- nvinfo : EIATTR_VRC_CTA_INIT_COUNT
	.align		4
.L_130:
        /*00c8*/ 	.byte	0x02, 0x4a
	.zero		1
	.zero		1


	//----- nvinfo : EIATTR_EXIT_INSTR_OFFSETS
	.align		4
        /*00cc*/ 	.byte	0x04, 0x1c
        /*00ce*/ 	.short	(.L_132 - .L_131)


	//   ....[0]....
.L_131:
        /*00d0*/ 	.word	0x00001260


	//   ....[1]....
        /*00d4*/ 	.word	0x00001330


	//----- nvinfo : EIATTR_CRS_STACK_SIZE
	.align		4
.L_132:
        /*00d8*/ 	.byte	0x04, 0x1e
        /*00da*/ 	.short	(.L_134 - .L_133)
.L_133:
        /*00dc*/ 	.word	0x00000000


	//----- nvinfo : EIATTR_CBANK_PARAM_SIZE
	.align		4
.L_134:
        /*00e0*/ 	.byte	0x03, 0x19
        /*00e2*/ 	.short	0x0024


	//----- nvinfo : EIATTR_PARAM_CBANK
	.align		4
        /*00e4*/ 	.byte	0x04, 0x0a
        /*00e6*/ 	.short	(.L_136 - .L_135)
	.align		4
.L_135:
        /*00e8*/ 	.word	index@(.nv.constant0._ZN17fastertransformer37int8WeightPerChannelLdkMultiplicationILi1ELi2EEEvPK5char4PKNS_5half4EPKfPvi)
        /*00ec*/ 	.short	0x0380
        /*00ee*/ 	.short	0x0024


	//----- nvinfo : EIATTR_SW_WAR
	.align		4
.L_136:
        /*00f0*/ 	.byte	0x04, 0x36
        /*00f2*/ 	.short	(.L_138 - .L_137)
.L_137:
        /*00f4*/ 	.word	0x00000008
.L_138:


//--------------------- .nv.callgraph             --------------------------
	.section	.nv.callgraph,"",@"SHT_CUDA_CALLGRAPH"
	.align	4
	.sectionentsize	8
	.align		4
        /*0000*/ 	.word	0x00000000
	.align		4
        /*0004*/ 	.word	0xffffffff
	.align		4
        /*0008*/ 	.word	0x00000000
	.align		4
        /*000c*/ 	.word	0xfffffffe
	.align		4
        /*0010*/ 	.word	0x00000000
	.align		4
        /*0014*/ 	.word	0xfffffffd
	.align		4
        /*0018*/ 	.word	0x00000000
	.align		4
        /*001c*/ 	.word	0xfffffffc


//--------------------- .nv.constant4             --------------------------
	.section	.nv.constant4,"a",@progbits
	.align	8
	.align		8
.nv.constant4:
        /*0000*/ 	.dword	precalc_xorwow_matrix
	.align		8
        /*0008*/ 	.dword	precalc_xorwow_offset_matrix
	.align		8
        /*0010*/ 	.dword	mrg32k3aM1
	.align		8
        /*0018*/ 	.dword	mrg32k3aM2
	.align		8
        /*0020*/ 	.dword	mrg32k3aM1SubSeq
	.align		8
        /*0028*/ 	.dword	mrg32k3aM2SubSeq
	.align		8
        /*0030*/ 	.dword	mrg32k3aM1Seq
	.align		8
        /*0038*/ 	.dword	mrg32k3aM2Seq
	.align		8
        /*0040*/ 	.dword	_ZN67_INTERNAL_db7f6010_31_matrix_vector_multiplication_cu_d71c890f_32914cuda3std3__469_GLOBAL__N__db7f6010_31_matrix_vector_multiplication_cu_d71c890f_32916ignoreE
	.align		8
        /*0048*/ 	.dword	_ZN67_INTERNAL_db7f6010_31_matrix_vector_multiplication_cu_d71c890f_32914cuda3std3__45__cpo5beginE
	.align		8
        /*0050*/ 	.dword	_ZN67_INTERNAL_db7f6010_31_matrix_vector_multiplication_cu_d71c890f_32914cuda3std3__45__cpo3endE
	.align		8
        /*0058*/ 	.dword	_ZN67_INTERNAL_db7f6010_31_matrix_vector_multiplication_cu_d71c890f_32914cuda3std3__45__cpo6cbeginE
	.align		8
        /*0060*/ 	.dword	_ZN67_INTERNAL_db7f6010_31_matrix_vector_multiplication_cu_d71c890f_32914cuda3std3__45__cpo4cendE
	.align		8
        /*0068*/ 	.dword	_ZN67_INTERNAL_db7f6010_31_matrix_vector_multiplication_cu_d71c890f_32914cuda3std3__419piecewise_constructE
	.align		8
        /*0070*/ 	.dword	_ZN67_INTERNAL_db7f6010_31_matrix_vector_multiplication_cu_d71c890f_32914cuda3std3__48in_placeE
	.align		8
        /*0078*/ 	.dword	_ZN67_INTERNAL_db7f6010_31_matrix_vector_multiplication_cu_d71c890f_32914cuda3std6ranges3__45__cpo4swapE
	.align		8
        /*0080*/ 	.dword	_ZN67_INTERNAL_db7f6010_31_matrix_vector_multiplication_cu_d71c890f_32914cuda3std6ranges3__45__cpo9iter_moveE
	.align		8
        /*0088*/ 	.dword	_ZN67_INTERNAL_db7f6010_31_matrix_vector_multiplication_cu_d71c890f_32914cuda3std6ranges3__45__cpo7advanceE


//--------------------- .nv.constant3             --------------------------
	.section	.nv.constant3,"a",@progbits
	.align	8
.nv.constant3:
	.type		__cr_lgamma_table,@object
	.size		__cr_lgamma_table,(.L_8 - __cr_lgamma_table)
__cr_lgamma_table:
        /*0000*/ 	.byte	0x00, 0x00, 0x00, 0x00, 0x00, 0x00, 0x00, 0x00, 0x00, 0x00, 0x00, 0x00, 0x00, 0x00, 0x00, 0x00
        /*0010*/ 	.byte	0xef, 0x39, 0xfa, 0xfe, 0x42, 0x2e, 0xe6, 0x3f, 0x02, 0x20, 0x2a, 0xfa, 0x0b, 0xab, 0xfc, 0x3f
        /*0020*/ 	.byte	0xf9, 0x2c, 0x92, 0x7c, 0xa7, 0x6c, 0x09, 0x40, 0xc9, 0x79, 0x44, 0x3c, 0x64, 0x26, 0x13, 0x40
        /*0030*/ 	.byte	0xca, 0x01, 0xcf, 0x3a, 0x27, 0x51, 0x1a, 0x40, 0x30, 0xcc, 0x2d, 0xf3, 0xe1, 0x0c, 0x21, 0x40
        /*0040*/ 	.byte	0x0d, 0xb7, 0xfc, 0x82, 0x8e, 0x35, 0x25, 0x40
.L_8:


//--------------------- .text._ZN17fastertransformer37int8WeightPerChannelLdkMultiplicationILi2ELi2EEEvPK5char4PK6float4PKfPvi --------------------------
	.section	.text._ZN17fastertransformer37int8WeightPerChannelLdkMultiplicationILi2ELi2EEEvPK5char4PK6float4PKfPvi,"ax",@progbits
	.align	128
        .global         _ZN17fastertransformer37int8WeightPerChannelLdkMultiplicationILi2ELi2EEEvPK5char4PK6float4PKfPvi
        .type           _ZN17fastertransformer37int8WeightPerChannelLdkMultiplicationILi2ELi2EEEvPK5char4PK6float4PKfPvi,@function
        .size           _ZN17fastertransformer37int8WeightPerChannelLdkMultiplicationILi2ELi2EEEvPK5char4PK6float4PKfPvi,(.L_x_82 - _ZN17fastertransformer37int8WeightPerChannelLdkMultiplicationILi2ELi2EEEvPK5char4PK6float4PKfPvi)
        .other          _ZN17fastertransformer37int8WeightPerChannelLdkMultiplicationILi2ELi2EEEvPK5char4PK6float4PKfPvi,@"STO_CUDA_ENTRY STV_DEFAULT"
_ZN17fastertransformer37int8WeightPerChannelLdkMultiplicationILi2ELi2EEEvPK5char4PK6float4PKfPvi:
.text._ZN17fastertransformer37int8WeightPerChannelLdkMultiplicationILi2ELi2EEEvPK5char4PK6float4PKfPvi:
[----:B------:R-:W-:Y:S01]  /*0000*/  LDC R1, c[0x0][0x37c] ;  /* 0x0000df00ff017b82 */ /* 0x000fe20000000800 */
[----:B------:R-:W0:Y:S07]  /*0010*/  S2R R0, SR_TID.X ;  /* 0x0000000000007919 */ /* 0x000e2e0000002100 */
[----:B------:R-:W0:Y:S01]  /*0020*/  LDC R3, c[0x0][0x3a0] ;  /* 0x0000e800ff037b82 */ /* 0x000e220000000800 */
[----:B------:R-:W1:Y:S01]  /*0030*/  LDCU.64 UR6, c[0x0][0x358] ;  /* 0x00006b00ff0677ac */ /* 0x000e620008000a00 */
[----:B------:R-:W-:Y:S01]  /*0040*/  BSSY.RECONVERGENT B0, `(.L_x_0) ;  /* 0x000003d000007945 */ /* 0x000fe20003800200 */
[----:B------:R-:W2:Y:S01]  /*0050*/  S2R R2, SR_CTAID.X ;  /* 0x0000000000027919 */ /* 0x000ea20000002500 */
[----:B------:R-:W-:Y:S01]  /*0060*/  HFMA2 R26, -RZ, RZ, 0, 0 ;  /* 0x00000000ff1a7431 */ /* 0x000fe200000001ff */
[----:B------:R-:W3:Y:S01]  /*0070*/  LDCU.64 UR4, c[0x0][0x380] ;  /* 0x00007000ff0477ac */ /* 0x000ee20008000a00 */
[----:B------:R-:W-:-:S02]  /*0080*/  CS2R R4, SRZ ;  /* 0x0000000000047805 */ /* 0x000fc4000001ff00 */
[----:B------:R-:W-:Y:S02]  /*0090*/  MOV R6, RZ ;  /* 0x000000ff00067202 */ /* 0x000fe40000000f00 */
[----:B0-----:R-:W-:-:S13]  /*00a0*/  ISETP.GE.AND P0, PT, R0, R3, PT ;  /* 0x000000030000720c */ /* 0x001fda0003f06270 */
[----:B-123--:R-:W-:Y:S05]  /*00b0*/  @P0 BRA `(.L_x_1) ;  /* 0x0000000000d40947 */ /* 0x00efea0003800000 */
[----:B------:R-:W0:Y:S02]  /*00c0*/  LDC.64 R8, c[0x0][0x390] ;  /* 0x0000e400ff087b82 */ /* 0x000e240000000a00 */
[----:B0-----:R-:W-:-:S05]  /*00d0*/  IMAD.WIDE.U32 R8, R2, 0x8, R8 ;  /* 0x0000000802087825 */ /* 0x001fca00078e0008 */
[----:B------:R0:W5:Y:S04]  /*00e0*/  LDG.E R16, desc[UR6][R8.64] ;  /* 0x0000000608107981 */ /* 0x000168000c1e1900 */
[----:B------:R0:W5:Y:S01]  /*00f0*/  LDG.E R17, desc[UR6][R8.64+0x4] ;  /* 0x0000040608117981 */ /* 0x000162000c1e1900 */
[----:B------:R-:W1:Y:S01]  /*0100*/  LDC R18, c[0x0][0x360] ;  /* 0x0000d800ff127b82 */ /* 0x000e620000000800 */
[----:B------:R-:W-:Y:S01]  /*0110*/  IMAD R7, R2, R3, RZ ;  /* 0x0000000302077224 */ /* 0x000fe200078e02ff */
[----:B------:R-:W-:Y:S02]  /*0120*/  MOV R4, RZ ;  /* 0x000000ff00047202 */ /* 0x000fe40000000f00 */
[----:B------:R-:W-:Y:S02]  /*0130*/  MOV R28, R0 ;  /* 0x00000000001c7202 */ /* 0x000fe40000000f00 */
[----:B------:R-:W-:-:S07]  /*0140*/  SHF.L.U32 R7, R7, 0x1, RZ ;  /* 0x0000000107077819 */ /* 0x000fce00000006ff */
.L_x_2:
[----:B0-----:R-:W-:Y:S01]  /*0150*/  SHF.R.S32.HI R8, RZ, 0x1f, R28 ;  /* 0x0000001fff087819 */ /* 0x001fe2000001141c */
[----:B------:R-:W0:Y:S01]  /*0160*/  LDC.64 R20, c[0x0][0x388] ;  /* 0x0000e200ff147b82 */ /* 0x000e220000000a00 */
[----:B------:R-:W-:-:S04]  /*0170*/  IADD3 R9, P0, PT, R7, R28, RZ ;  /* 0x0000001c07097210 */ /* 0x000fc80007f1e0ff */
[----:B------:R-:W-:Y:S02]  /*0180*/  LEA.HI.X.SX32 R8, R7, R8, 0x1, P0 ;  /* 0x0000000807087211 */ /* 0x000fe400000f0eff */
[----:B------:R-:W-:-:S04]  /*0190*/  LEA R24, P0, R9, UR4, 0x2 ;  /* 0x0000000409187c11 */ /* 0x000fc8000f8010ff */
[----:B------:R-:W-:-:S05]  /*01a0*/  LEA.HI.X R25, R9, UR5, R8, 0x2, P0 ;  /* 0x0000000509197c11 */ /* 0x000fca00080f1408 */
[----:B------:R-:W2:Y:S01]  /*01b0*/  LDG.E R19, desc[UR6][R24.64] ;  /* 0x0000000618137981 */ /* 0x000ea2000c1e1900 */
[----:B0-----:R-:W-:-:S05]  /*01c0*/  IMAD.WIDE R20, R28, 0x10, R20 ;  /* 0x000000101c147825 */ /* 0x001fca00078e0214 */
[----:B------:R-:W3:Y:S01]  /*01d0*/  LDG.E.128 R8, desc[UR6][R20.64] ;  /* 0x0000000614087981 */ /* 0x000ee2000c1e1d00 */
[----:B------:R-:W-:-:S04]  /*01e0*/  IMAD.WIDE R12, R3, 0x10, R20 ;  /* 0x00000010030c7825 */ /* 0x000fc800078e0214 */
[----:B------:R-:W-:Y:S02]  /*01f0*/  IMAD.WIDE.U32 R22, R3, 0x4, R24 ;  /* 0x0000000403167825 */ /* 0x000fe400078e0018 */
[----:B------:R-:W4:Y:S04]  /*0200*/  LDG.E.128 R12, desc[UR6][R12.64] ;  /* 0x000000060c0c7981 */ /* 0x000f28000c1e1d00 */
[----:B------:R0:W4:Y:S01]  /*0210*/  LDG.E R22, desc[UR6][R22.64] ;  /* 0x0000000616167981 */ /* 0x000122000c1e1900 */
[----:B-1----:R-:W-:-:S04]  /*0220*/  IADD3 R28, PT, PT, R18, R28, RZ ;  /* 0x0000001c121c7210 */ /* 0x002fc80007ffe0ff */
[----:B------:R-:W-:Y:S01]  /*0230*/  ISETP.GE.AND P0, PT, R28, R3, PT ;  /* 0x000000031c00720c */ /* 0x000fe20003f06270 */
[----:B--2---:R-:W3:Y:S08]  /*0240*/  I2F.S8 R24, R19.B1 ;  /* 0x1000001300187306 */ /* 0x004ef00000001400 */
[----:B0-----:R-:W0:Y:S08]  /*0250*/  I2F.S8 R23, R19 ;  /* 0x0000001300177306 */ /* 0x001e300000001400 */
[----:B------:R-:W1:Y:S01]  /*0260*/  I2F.S8 R29, R19.B2 ;  /* 0x20000013001d7306 */ /* 0x000e620000001400 */
[----:B---3--:R-:W-:-:S07]  /*0270*/  FMUL.FTZ R25, R9, R24 ;  /* 0x0000001809197220 */ /* 0x008fce0000410000 */
[----:B------:R-:W2:Y:S01]  /*0280*/  I2F.S8 R27, R19.B3 ;  /* 0x30000013001b7306 */ /* 0x000ea20000001400 */
[----:B0-----:R-:W-:-:S04]  /*0290*/  FFMA.FTZ R25, R8, R23, R25 ;  /* 0x0000001708197223 */ /* 0x001fc80000010019 */
[----:B-1----:R-:W-:Y:S01]  /*02a0*/  FFMA.FTZ R20, R10, R29, R25 ;  /* 0x0000001d0a147223 */ /* 0x002fe20000010019 */
[----:B----4-:R-:W-:-:S03]  /*02b0*/  FMUL.FTZ R25, R13, R24 ;  /* 0x000000180d197220 */ /* 0x010fc60000410000 */
[----:B--2---:R-:W-:Y:S02]  /*02c0*/  FFMA.FTZ R21, R11, R27, R20 ;  /* 0x0000001b0b157223 */ /* 0x004fe40000010014 */
[----:B------:R-:W0:Y:S01]  /*02d0*/  I2F.S8 R20, R22.B1 ;  /* 0x1000001600147306 */ /* 0x000e220000001400 */
[----:B------:R-:W-:Y:S01]  /*02e0*/  FFMA.FTZ R25, R12, R23, R25 ;  /* 0x000000170c197223 */ /* 0x000fe20000010019 */
[----:B-----5:R-:W-:-:S06]  /*02f0*/  FFMA.FTZ R4, R16, R21, R4 ;  /* 0x0000001510047223 */ /* 0x020fcc0000010004 */
[----:B------:R-:W1:Y:S08]  /*0300*/  I2F.S8 R23, R22 ;  /* 0x0000001600177306 */ /* 0x000e700000001400 */
[----:B------:R-:W2:Y:S01]  /*0310*/  I2F.S8 R21, R22.B2 ;  /* 0x2000001600157306 */ /* 0x000ea20000001400 */
[-C--:B0-----:R-:W-:Y:S01]  /*0320*/  FMUL.FTZ R9, R9, R20.reuse ;  /* 0x0000001409097220 */ /* 0x081fe20000410000 */
[----:B------:R-:W-:-:S06]  /*0330*/  FMUL.FTZ R13, R13, R20 ;  /* 0x000000140d0d7220 */ /* 0x000fcc0000410000 */
[----:B------:R-:W0:Y:S01]  /*0340*/  I2F.S8 R19, R22.B3 ;  /* 0x3000001600137306 */ /* 0x000e220000001400 */
[-C--:B-1----:R-:W-:Y:S01]  /*0350*/  FFMA.FTZ R9, R8, R23.reuse, R9 ;  /* 0x0000001708097223 */ /* 0x082fe20000010009 */
[----:B------:R-:W-:Y:S01]  /*0360*/  FFMA.FTZ R13, R12, R23, R13 ;  /* 0x000000170c0d7223 */ /* 0x000fe2000001000d */
[----:B------:R-:W-:Y:S02]  /*0370*/  FFMA.FTZ R24, R14, R29, R25 ;  /* 0x0000001d0e187223 */ /* 0x000fe40000010019 */
[-C--:B--2---:R-:W-:Y:S01]  /*0380*/  FFMA.FTZ R10, R10, R21.reuse, R9 ;  /* 0x000000150a0a7223 */ /* 0x084fe20000010009 */
[----:B------:R-:W-:Y:S01]  /*0390*/  FFMA.FTZ R14, R14, R21, R13 ;  /* 0x000000150e0e7223 */ /* 0x000fe2000001000d */
[----:B------:R-:W-:Y:S02]  /*03a0*/  FFMA.FTZ R24, R15, R27, R24 ;  /* 0x0000001b0f187223 */ /* 0x000fe40000010018 */
[-C--:B0-----:R-:W-:Y:S01]  /*03b0*/  FFMA.FTZ R10, R11, R19.reuse, R10 ;  /* 0x000000130b0a7223 */ /* 0x081fe2000001000a */
[----:B------:R-:W-:Y:S01]  /*03c0*/  FFMA.FTZ R15, R15, R19, R14 ;  /* 0x000000130f0f7223 */ /* 0x000fe2000001000e */
[----:B------:R-:W-:-:S02]  /*03d0*/  FFMA.FTZ R5, R16, R24, R5 ;  /* 0x0000001810057223 */ /* 0x000fc40000010005 */
[C---:B------:R-:W-:Y:S01]  /*03e0*/  FFMA.FTZ R26, R17.reuse, R10, R26 ;  /* 0x0000000a111a7223 */ /* 0x040fe2000001001a */
[----:B------:R-:W-:Y:S01]  /*03f0*/  FFMA.FTZ R6, R17, R15, R6 ;  /* 0x0000000f11067223 */ /* 0x000fe20000010006 */
[----:B------:R-:W-:Y:S06]  /*0400*/  @!P0 BRA `(.L_x_2) ;  /* 0xfffffffc00508947 */ /* 0x000fec000383ffff */
.L_x_1:
[----:B------:R-:W-:Y:S05]  /*0410*/  BSYNC.RECONVERGENT B0 ;  /* 0x0000000000007941 */ /* 0x000fea0003800200 */
.L_x_0:
[----:B------:R-:W0:Y:S01]  /*0420*/  SHFL.BFLY PT, R3, R4, 0x10, 0x1f ;  /* 0x0e001f0004037f89 */ /* 0x000e2200000e0000 */
[----:B------:R-:W1:Y:S01]  /*0430*/  LDC R12, c[0x0][0x360] ;  /* 0x0000d800ff0c7b82 */ /* 0x000e620000000800 */
[----:B------:R-:W2:Y:S01]  /*0440*/  LDCU UR4, c[0x0][0x364] ;  /* 0x00006c80ff0477ac */ /* 0x000ea20008000800 */
[----:B------:R-:W-:Y:S01]  /*0450*/  BSSY.RECONVERGENT B0, `(.L_x_3) ;  /* 0x00000e6000007945 */ /* 0x000fe20003800200 */
[----:B------:R-:W3:Y:S01]  /*0460*/  SHFL.BFLY PT, R7, R26, 0x10, 0x1f ;  /* 0x0e001f001a077f89 */ /* 0x000ee200000e0000 */
[----:B------:R-:W2:Y:S01]  /*0470*/  S2R R19, SR_TID.Y ;  /* 0x0000000000137919 */ /* 0x000ea20000002200 */
[----:B------:R-:W2:Y:S01]  /*0480*/  S2R R20, SR_TID.Z ;  /* 0x0000000000147919 */ /* 0x000ea20000002300 */
[----:B------:R-:W4:Y:S01]  /*0490*/  S2R R18, SR_CgaCtaId ;  /* 0x0000000000127919 */ /* 0x000f220000008800 */
[----:B0-----:R-:W-:Y:S01]  /*04a0*/  FADD.FTZ R3, R4, R3 ;  /* 0x0000000304037221 */ /* 0x001fe20000010000 */
[----:B---3--:R-:W-:-:S04]  /*04b0*/  FADD.FTZ R9, R26, R7 ;  /* 0x000000071a097221 */ /* 0x008fc80000010000 */
[----:B------:R-:W0:Y:S04]  /*04c0*/  SHFL.BFLY PT, R8, R3, 0x8, 0x1f ;  /* 0x0d001f0003087f89 */ /* 0x000e2800000e0000 */
[----:B------:R-:W3:Y:S01]  /*04d0*/  SHFL.BFLY PT, R10, R9, 0x8, 0x1f ;  /* 0x0d001f00090a7f89 */ /* 0x000ee200000e0000 */
[----:B0-----:R-:W-:Y:S01]  /*04e0*/  FADD.FTZ R8, R3, R8 ;  /* 0x0000000803087221 */ /* 0x001fe20000010000 */
[----:B--2---:R-:W-:Y:S02]  /*04f0*/  IMAD R3, R20, UR4, R19 ;  /* 0x0000000414037c24 */ /* 0x004fe4000f8e0213 */
[----:B---3--:R-:W-:Y:S02]  /*0500*/  FADD.FTZ R11, R9, R10 ;  /* 0x0000000a090b7221 */ /* 0x008fe40000010000 */
[----:B------:R-:W0:Y:S04]  /*0510*/  SHFL.BFLY PT, R7, R8, 0x4, 0x1f ;  /* 0x0c801f0008077f89 */ /* 0x000e2800000e0000 */
[----:B------:R-:W2:Y:S01]  /*0520*/  SHFL.BFLY PT, R10, R11, 0x4, 0x1f ;  /* 0x0c801f000b0a7f89 */ /* 0x000ea200000e0000 */
[----:B0-----:R-:W-:Y:S01]  /*0530*/  FADD.FTZ R7, R8, R7 ;  /* 0x0000000708077221 */ /* 0x001fe20000010000 */
[----:B-1----:R-:W-:Y:S01]  /*0540*/  IMAD R8, R3, R12, R0 ;  /* 0x0000000c03087224 */ /* 0x002fe200078e0200 */
[----:B------:R-:W-:Y:S01]  /*0550*/  IADD3 R3, PT, PT, R12, -0x1, RZ ;  /* 0xffffffff0c037810 */ /* 0x000fe20007ffe0ff */
[----:B--2---:R-:W-:Y:S01]  /*0560*/  FADD.FTZ R15, R11, R10 ;  /* 0x0000000a0b0f7221 */ /* 0x004fe20000010000 */
[----:B------:R-:W-:Y:S01]  /*0570*/  MOV R11, 0x400 ;  /* 0x00000400000b7802 */ /* 0x000fe20000000f00 */
[----:B------:R-:W0:Y:S01]  /*0580*/  SHFL.BFLY PT, R10, R7, 0x2, 0x1f ;  /* 0x0c401f00070a7f89 */ /* 0x000e2200000e0000 */
[----:B------:R-:W-:-:S02]  /*0590*/  ISETP.NE.AND P2, PT, R8, RZ, PT ;  /* 0x000000ff0800720c */ /* 0x000fc40003f45270 */
[----:B----4-:R-:W-:Y:S01]  /*05a0*/  LEA R11, R18, R11, 0x18 ;  /* 0x0000000b120b7211 */ /* 0x010fe200078ec0ff */
[----:B------:R-:W1:Y:S01]  /*05b0*/  SHFL.BFLY PT, R14, R15, 0x2, 0x1f ;  /* 0x0c401f000f0e7f89 */ /* 0x000e6200000e0000 */
[----:B0-----:R-:W-:Y:S02]  /*05c0*/  FADD.FTZ R13, R7, R10 ;  /* 0x0000000a070d7221 */ /* 0x001fe40000010000 */
[----:B------:R-:W-:Y:S02]  /*05d0*/  LEA R10, R8, R11, 0x2 ;  /* 0x0000000b080a7211 */ /* 0x000fe400078e10ff */
[----:B------:R-:W-:Y:S01]  /*05e0*/  LEA.HI R8, R3, 0x1, RZ, 0x1b ;  /* 0x0000000103087811 */ /* 0x000fe200078fd8ff */
[----:B-1----:R-:W-:Y:S01]  /*05f0*/  FADD.FTZ R16, R15, R14 ;  /* 0x0000000e0f107221 */ /* 0x002fe20000010000 */
[----:B------:R-:W-:Y:S01]  /*0600*/  LEA R9, R12, R10, 0x2 ;  /* 0x0000000a0c097211 */ /* 0x000fe200078e10ff */
[----:B------:R-:W0:Y:S01]  /*0610*/  SHFL.BFLY PT, R14, R13, 0x1, 0x1f ;  /* 0x0c201f000d0e7f89 */ /* 0x000e2200000e0000 */
[----:B------:R-:W-:-:S02]  /*0620*/  LOP3.LUT R7, R8, 0xf, RZ, 0xc0, !PT ;  /* 0x0000000f08077812 */ /* 0x000fc400078ec0ff */
[----:B------:R-:W-:Y:S01]  /*0630*/  LOP3.LUT R3, R8, 0x7, RZ, 0xc0, !PT ;  /* 0x0000000708037812 */ /* 0x000fe200078ec0ff */
[----:B------:R-:W1:Y:S01]  /*0640*/  SHFL.BFLY PT, R17, R16, 0x1, 0x1f ;  /* 0x0c201f0010117f89 */ /* 0x000e6200000e0000 */
[----:B0-----:R-:W-:Y:S01]  /*0650*/  FADD.FTZ R15, R13, R14 ;  /* 0x0000000e0d0f7221 */ /* 0x001fe20000010000 */
[----:B-1----:R-:W-:-:S04]  /*0660*/  FADD.FTZ R14, R16, R17 ;  /* 0x00000011100e7221 */ /* 0x002fc80000010000 */
[----:B------:R0:W-:Y:S04]  /*0670*/  STS [R10], R15 ;  /* 0x0000000f0a007388 */ /* 0x0001e80000000800 */
[----:B------:R0:W-:Y:S01]  /*0680*/  STS [R9], R14 ;  /* 0x0000000e09007388 */ /* 0x0001e20000000800 */
[----:B------:R-:W-:Y:S06]  /*0690*/  BAR.SYNC.DEFER_BLOCKING 0x0 ;  /* 0x0000000000007b1d */ /* 0x000fec0000010000 */
[----:B------:R-:W-:Y:S05]  /*06a0*/  @P2 BRA `(.L_x_4) ;  /* 0x0000000c00002947 */ /* 0x000fea0003800000 */
[----:B------:R-:W-:Y:S01]  /*06b0*/  ISETP.GE.U32.AND P1, PT, R12, 0x1e1, PT ;  /* 0x000001e10c00780c */ /* 0x000fe20003f26070 */
[----:B------:R-:W-:Y:S01]  /*06c0*/  HFMA2 R4, -RZ, RZ, 0, 0 ;  /* 0x00000000ff047431 */ /* 0x000fe200000001ff */
[----:B------:R-:W-:Y:S02]  /*06d0*/  ISETP.NE.AND P0, PT, R7, RZ, PT ;  /* 0x000000ff0700720c */ /* 0x000fe40003f05270 */
[----:B0-----:R-:W-:-:S09]  /*06e0*/  MOV R14, RZ ;  /* 0x000000ff000e7202 */ /* 0x001fd20000000f00 */
[----:B------:R-:W-:Y:S05]  /*06f0*/  @!P1 BRA `(.L_x_5) ;  /* 0x0000000000a89947 */ /* 0x000fea0003800000 */
[----:B------:R-:W-:Y:S02]  /*0700*/  LOP3.LUT R16, R8, 0xffffff0, RZ, 0xc0, !PT ;  /* 0x0ffffff008107812 */ /* 0x000fe400078ec0ff */
[----:B------:R-:W-:Y:S02]  /*0710*/  IADD3 R13, PT, PT, R11, 0x400, RZ ;  /* 0x000004000b0d7810 */ /* 0x000fe40007ffe0ff */
[----:B------:R-:W-:Y:S02]  /*0720*/  MOV R4, RZ ;  /* 0x000000ff00047202 */ /* 0x000fe40000000f00 */
[----:B------:R-:W-:Y:S02]  /*0730*/  MOV R14, RZ ;  /* 0x000000ff000e7202 */ /* 0x000fe40000000f00 */
[----:B------:R-:W-:-:S07]  /*0740*/  IADD3 R16, PT, PT, -R16, RZ, RZ ;  /* 0x000000ff10107210 */ /* 0x000fce0007ffe1ff */
.L_x_6:
[----:B------:R-:W0:Y:S01]  /*0750*/  LDS R23, [R13+-0x400] ;  /* 0xfffc00000d177984 */ /* 0x000e220000000800 */
[----:B------:R-:W-:Y:S02]  /*0760*/  IADD3 R16, PT, PT, R16, 0x10, RZ ;  /* 0x0000001010107810 */ /* 0x000fe40007ffe0ff */
[----:B------:R-:W-:Y:S01]  /*0770*/  IADD3 R14, PT, PT, R14, 0x200, RZ ;  /* 0x000002000e0e7810 */ /* 0x000fe20007ffe0ff */
[----:B------:R-:W1:Y:S01]  /*0780*/  LDS R24, [R13+-0x380] ;  /* 0xfffc80000d187984 */ /* 0x000e620000000800 */
[----:B------:R-:W-:-:S03]  /*0790*/  ISETP.NE.AND P3, PT, R16, RZ, PT ;  /* 0x000000ff1000720c */ /* 0x000fc60003f65270 */
[----:B------:R-:W2:Y:S04]  /*07a0*/  LDS R25, [R13+-0x300] ;  /* 0xfffd00000d197984 */ /* 0x000ea80000000800 */
[----:B------:R-:W3:Y:S04]  /*07b0*/  LDS R22, [R13+-0x280] ;  /* 0xfffd80000d167984 */ /* 0x000ee80000000800 */
[----:B------:R-:W4:Y:S04]  /*07c0*/  LDS R21, [R13+-0x200] ;  /* 0xfffe00000d157984 */ /* 0x000f280000000800 */
[----:B------:R-:W5:Y:S04]  /*07d0*/  LDS R20, [R13+-0x180] ;  /* 0xfffe80000d147984 */ /* 0x000f680000000800 */
[----:B------:R-:W5:Y:S04]  /*07e0*/  LDS R15, [R13+-0x100] ;  /* 0xffff00000d0f7984 */ /* 0x000f680000000800 */
[----:B------:R-:W5:Y:S04]  /*07f0*/  LDS R19, [R13+-0x80] ;  /* 0xffff80000d137984 */ /* 0x000f680000000800 */
[----:B------:R-:W5:Y:S04]  /*0800*/  LDS R18, [R13] ;  /* 0x000000000d127984 */ /* 0x000f680000000800 */
[----:B------:R-:W5:Y:S01]  /*0810*/  LDS R17, [R13+0x80] ;  /* 0x000080000d117984 */ /* 0x000f620000000800 */
[----:B0-----:R-:W-:-:S03]  /*0820*/  FADD.FTZ R23, R23, R4 ;  /* 0x0000000417177221 */ /* 0x001fc60000010000 */
[----:B------:R-:W0:Y:S01]  /*0830*/  LDS R4, [R13+0x100] ;  /* 0x000100000d047984 */ /* 0x000e220000000800 */
[----:B-1----:R-:W-:-:S03]  /*0840*/  FADD.FTZ R24, R23, R24 ;  /* 0x0000001817187221 */ /* 0x002fc60000010000 */
[----:B------:R-:W1:Y:S01]  /*0850*/  LDS R23, [R13+0x180] ;  /* 0x000180000d177984 */ /* 0x000e620000000800 */
[----:B--2---:R-:W-:-:S03]  /*0860*/  FADD.FTZ R25, R24, R25 ;  /* 0x0000001918197221 */ /* 0x004fc60000010000 */
[----:B------:R-:W2:Y:S01]  /*0870*/  LDS R24, [R13+0x200] ;  /* 0x000200000d187984 */ /* 0x000ea20000000800 */
[----:B---3--:R-:W-:-:S03]  /*0880*/  FADD.FTZ R26, R25, R22 ;  /* 0x00000016191a7221 */ /* 0x008fc60000010000 */
[----:B------:R-:W3:Y:S01]  /*0890*/  LDS R22, [R13+0x280] ;  /* 0x000280000d167984 */ /* 0x000ee20000000800 */
[----:B----4-:R-:W-:-:S03]  /*08a0*/  FADD.FTZ R25, R26, R21 ;  /* 0x000000151a197221 */ /* 0x010fc60000010000 */
[----:B------:R-:W4:Y:S01]  /*08b0*/  LDS R21, [R13+0x300] ;  /* 0x000300000d157984 */ /* 0x000f220000000800 */
[----:B-----5:R-:W-:-:S03]  /*08c0*/  FADD.FTZ R26, R25, R20 ;  /* 0x00000014191a7221 */ /* 0x020fc60000010000 */
[----:B------:R5:W4:Y:S01]  /*08d0*/  LDS R20, [R13+0x380] ;  /* 0x000380000d147984 */ /* 0x000b220000000800 */
[----:B------:R-:W-:-:S04]  /*08e0*/  FADD.FTZ R26, R26, R15 ;  /* 0x0000000f1a1a7221 */ /* 0x000fc80000010000 */
[----:B------:R-:W-:Y:S01]  /*08f0*/  FADD.FTZ R19, R26, R19 ;  /* 0x000000131a137221 */ /* 0x000fe20000010000 */
[----:B-----5:R-:W-:-:S03]  /*0900*/  IADD3 R13, PT, PT, R13, 0x800, RZ ;  /* 0x000008000d0d7810 */ /* 0x020fc60007ffe0ff */
[----:B------:R-:W-:-:S04]  /*0910*/  FADD.FTZ R18, R19, R18 ;  /* 0x0000001213127221 */ /* 0x000fc80000010000 */
[----:B------:R-:W-:-:S04]  /*0920*/  FADD.FTZ R17, R18, R17 ;  /* 0x0000001112117221 */ /* 0x000fc80000010000 */
[----:B0-----:R-:W-:-:S04]  /*0930*/  FADD.FTZ R4, R17, R4 ;  /* 0x0000000411047221 */ /* 0x001fc80000010000 */
[----:B-1----:R-:W-:-:S04]  /*0940*/  FADD.FTZ R23, R4, R23 ;  /* 0x0000001704177221 */ /* 0x002fc80000010000 */
[----:B--2---:R-:W-:-:S04]  /*0950*/  FADD.FTZ R23, R23, R24 ;  /* 0x0000001817177221 */ /* 0x004fc80000010000 */
[----:B---3--:R-:W-:-:S04]  /*0960*/  FADD.FTZ R22, R23, R22 ;  /* 0x0000001617167221 */ /* 0x008fc80000010000 */
[----:B----4-:R-:W-:-:S04]  /*0970*/  FADD.FTZ R21, R22, R21 ;  /* 0x0000001516157221 */ /* 0x010fc80000010000 */
[----:B------:R-:W-:Y:S01]  /*0980*/  FADD.FTZ R4, R21, R20 ;  /* 0x0000001415047221 */ /* 0x000fe20000010000 */
[----:B------:R-:W-:Y:S06]  /*0990*/  @P3 BRA `(.L_x_6) ;  /* 0xfffffffc006c3947 */ /* 0x000fec000383ffff */
.L_x_5:
[----:B------:R-:W-:Y:S05]  /*09a0*/  @!P0 BRA `(.L_x_7) ;  /* 0x0000000000bc8947 */ /* 0x000fea0003800000 */
[----:B------:R-:W-:Y:S02]  /*09b0*/  ISETP.GE.U32.AND P3, PT, R7, 0x8, PT ;  /* 0x000000080700780c */ /* 0x000fe40003f66070 */
[----:B------:R-:W-:-:S11]  /*09c0*/  ISETP.NE.AND P4, PT, R3, RZ, PT ;  /* 0x000000ff0300720c */ /* 0x000fd60003f85270 */
[----:B------:R-:W-:Y:S05]  /*09d0*/  @!P3 BRA `(.L_x_8) ;  /* 0x000000000048b947 */ /* 0x000fea0003800000 */
[C---:B------:R-:W-:Y:S02]  /*09e0*/  LEA R13, R14.reuse, R11, 0x2 ;  /* 0x0000000b0e0d7211 */ /* 0x040fe400078e10ff */
[----:B------:R-:W-:-:S03]  /*09f0*/  IADD3 R14, PT, PT, R14, 0x100, RZ ;  /* 0x000001000e0e7810 */ /* 0x000fc60007ffe0ff */
[----:B------:R-:W0:Y:S04]  /*0a00*/  LDS R15, [R13] ;  /* 0x000000000d0f7984 */ /* 0x000e280000000800 */
[----:B------:R-:W1:Y:S04]  /*0a10*/  LDS R16, [R13+0x80] ;  /* 0x000080000d107984 */ /* 0x000e680000000800 */
[----:B------:R-:W2:Y:S04]  /*0a20*/  LDS R18, [R13+0x100] ;  /* 0x000100000d127984 */ /* 0x000ea80000000800 */
[----:B------:R-:W3:Y:S04]  /*0a30*/  LDS R20, [R13+0x180] ;  /* 0x000180000d147984 */ /* 0x000ee80000000800 */
[----:B------:R-:W4:Y:S04]  /*0a40*/  LDS R22, [R13+0x200] ;  /* 0x000200000d167984 */ /* 0x000f280000000800 */
[----:B------:R-:W5:Y:S04]  /*0a50*/  LDS R24, [R13+0x280] ;  /* 0x000280000d187984 */ /* 0x000f680000000800 */
[----:B------:R-:W5:Y:S04]  /*0a60*/  LDS R26, [R13+0x300] ;  /* 0x000300000d1a7984 */ /* 0x000f680000000800 */
[----:B------:R-:W5:Y:S01]  /*0a70*/  LDS R28, [R13+0x380] ;  /* 0x000380000d1c7984 */ /* 0x000f620000000800 */
[----:B0-----:R-:W-:-:S04]  /*0a80*/  FADD.FTZ R15, R4, R15 ;  /* 0x0000000f040f7221 */ /* 0x001fc80000010000 */
[----:B-1----:R-:W-:-:S04]  /*0a90*/  FADD.FTZ R15, R15, R16 ;  /* 0x000000100f0f7221 */ /* 0x002fc80000010000 */
[----:B--2---:R-:W-:-:S04]  /*0aa0*/  FADD.FTZ R15, R15, R18 ;  /* 0x000000120f0f7221 */ /* 0x004fc80000010000 */
[----:B---3--:R-:W-:-:S04]  /*0ab0*/  FADD.FTZ R15, R15, R20 ;  /* 0x000000140f0f7221 */ /* 0x008fc80000010000 */
[----:B----4-:R-:W-:-:S04]  /*0ac0*/  FADD.FTZ R15, R15, R22 ;  /* 0x000000160f0f7221 */ /* 0x010fc80000010000 */
[----:B-----5:R-:W-:-:S04]  /*0ad0*/  FADD.FTZ R15, R15, R24 ;  /* 0x000000180f0f7221 */ /* 0x020fc80000010000 */
[----:B------:R-:W-:-:S04]  /*0ae0*/  FADD.FTZ R15, R15, R26 ;  /* 0x0000001a0f0f7221 */ /* 0x000fc80000010000 */
[----:B------:R-:W-:-:S07]  /*0af0*/  FADD.FTZ R4, R15, R28 ;  /* 0x0000001c0f047221 */ /* 0x000fce0000010000 */
.L_x_8:
[----:B------:R-:W-:Y:S05]  /*0b00*/  @!P4 BRA `(.L_x_7) ;  /* 0x000000000064c947 */ /* 0x000fea0003800000 */
[----:B------:R-:W-:Y:S02]  /*0b10*/  ISETP.GE.U32.AND P3, PT, R3, 0x4, PT ;  /* 0x000000040300780c */ /* 0x000fe40003f66070 */
[----:B------:R-:W-:-:S04]  /*0b20*/  LOP3.LUT R17, R8, 0x3, RZ, 0xc0, !PT ;  /* 0x0000000308117812 */ /* 0x000fc800078ec0ff */
[----:B------:R-:W-:-:S07]  /*0b30*/  ISETP.NE.AND P4, PT, R17, RZ, PT ;  /* 0x000000ff1100720c */ /* 0x000fce0003f85270 */
[----:B------:R-:W-:Y:S06]  /*0b40*/  @!P3 BRA `(.L_x_9) ;  /* 0x000000000028b947 */ /* 0x000fec0003800000 */
[C---:B------:R-:W-:Y:S02]  /*0b50*/  LEA R13, R14.reuse, R11, 0x2 ;  /* 0x0000000b0e0d7211 */ /* 0x040fe400078e10ff */
[----:B------:R-:W-:-:S03]  /*0b60*/  IADD3 R14, PT, PT, R14, 0x80, RZ ;  /* 0x000000800e0e7810 */ /* 0x000fc60007ffe0ff */
[----:B------:R-:W0:Y:S04]  /*0b70*/  LDS R15, [R13] ;  /* 0x000000000d0f7984 */ /* 0x000e280000000800 */
[----:B------:R-:W1:Y:S04]  /*0b80*/  LDS R16, [R13+0x80] ;  /* 0x000080000d107984 */ /* 0x000e680000000800 */
[----:B------:R-:W2:Y:S04]  /*0b90*/  LDS R18, [R13+0x100] ;  /* 0x000100000d127984 */ /* 0x000ea80000000800 */
[----:B------:R-:W3:Y:S01]  /*0ba0*/  LDS R20, [R13+0x180] ;  /* 0x000180000d147984 */ /* 0x000ee20000000800 */
[----:B0-----:R-:W-:-:S04]  /*0bb0*/  FADD.FTZ R15, R4, R15 ;  /* 0x0000000f040f7221 */ /* 0x001fc80000010000 */
[----:B-1----:R-:W-:-:S04]  /*0bc0*/  FADD.FTZ R15, R15, R16 ;  /* 0x000000100f0f7221 */ /* 0x002fc80000010000 */
[----:B--2---:R-:W-:-:S04]  /*0bd0*/  FADD.FTZ R15, R15, R18 ;  /* 0x000000120f0f7221 */ /* 0x004fc80000010000 */
[----:B---3--:R-:W-:-:S07]  /*0be0*/  FADD.FTZ R4, R15, R20 ;  /* 0x000000140f047221 */ /* 0x008fce0000010000 */
.L_x_9:
[----:B------:R-:W-:Y:S05]  /*0bf0*/  @!P4 BRA `(.L_x_7) ;  /* 0x000000000028c947 */ /* 0x000fea0003800000 */
[----:B------:R-:W-:Y:S02]  /*0c00*/  LEA R14, R14, R11, 0x2 ;  /* 0x0000000b0e0e7211 */ /* 0x000fe400078e10ff */
[----:B------:R-:W-:-:S03]  /*0c10*/  ISETP.NE.AND P3, PT, R17, 0x1, PT ;  /* 0x000000011100780c */ /* 0x000fc60003f65270 */
[----:B------:R-:W0:Y:S02]  /*0c20*/  LDS R13, [R14] ;  /* 0x000000000e0d7984 */ /* 0x000e240000000800 */
[----:B0-----:R-:W-:-:S08]  /*0c30*/  FADD.FTZ R4, R4, R13 ;  /* 0x0000000d04047221 */ /* 0x001fd00000010000 */
[----:B------:R-:W-:Y:S05]  /*0c40*/  @!P3 BRA `(.L_x_7) ;  /* 0x000000000014b947 */ /* 0x000fea0003800000 */
[----:B------:R-:W-:Y:S01]  /*0c50*/  ISETP.NE.AND P3, PT, R17, 0x2, PT ;  /* 0x000000021100780c */ /* 0x000fe20003f65270 */
[----:B------:R-:W0:-:S12]  /*0c60*/  LDS R13, [R14+0x80] ;  /* 0x000080000e0d7984 */ /* 0x000e180000000800 */
[----:B------:R-:W1:Y:S01]  /*0c70*/  @P3 LDS R15, [R14+0x100] ;  /* 0x000100000e0f3984 */ /* 0x000e620000000800 */
[----:B0-----:R-:W-:-:S04]  /*0c80*/  FADD.FTZ R4, R4, R13 ;  /* 0x0000000d04047221 */ /* 0x001fc80000010000 */
[----:B-1----:R-:W-:-:S07]  /*0c90*/  @P3 FADD.FTZ R4, R4, R15 ;  /* 0x0000000f04043221 */ /* 0x002fce0000010000 */
.L_x_7:
[----:B------:R-:W-:Y:S01]  /*0ca0*/  UMOV UR4, URZ ;  /* 0x000000ff00047c82 */ /* 0x000fe20008000000 */
[----:B------:R-:W-:Y:S01]  /*0cb0*/  HFMA2 R26, -RZ, RZ, 0, 0 ;  /* 0x00000000ff1a7431 */ /* 0x000fe200000001ff */
[----:B------:R-:W-:Y:S06]  /*0cc0*/  @!P1 BRA `(.L_x_10) ;  /* 0x0000000000ac9947 */ /* 0x000fec0003800000 */
[----:B------:R-:W-:Y:S01]  /*0cd0*/  LEA R13, R12, R11, 0x2 ;  /* 0x0000000b0c0d7211 */ /* 0x000fe200078e10ff */
[----:B------:R-:W-:Y:S01]  /*0ce0*/  UMOV UR4, URZ ;  /* 0x000000ff00047c82 */ /* 0x000fe20008000000 */
[----:B------:R-:W-:Y:S02]  /*0cf0*/  LOP3.LUT R15, R8, 0xffffff0, RZ, 0xc0, !PT ;  /* 0x0ffffff0080f7812 */ /* 0x000fe400078ec0ff */
[----:B------:R-:W-:Y:S02]  /*0d00*/  MOV R26, RZ ;  /* 0x000000ff001a7202 */ /* 0x000fe40000000f00 */
[----:B------:R-:W-:Y:S02]  /*0d10*/  IADD3 R13, PT, PT, R13, 0x400, RZ ;  /* 0x000004000d0d7810 */ /* 0x000fe40007ffe0ff */
[----:B------:R-:W-:-:S07]  /*0d20*/  IADD3 R15, PT, PT, -R15, RZ, RZ ;  /* 0x000000ff0f0f7210 */ /* 0x000fce0007ffe1ff */
.L_x_11:
[----:B------:R-:W0:Y:S01]  /*0d30*/  LDS R21, [R13+-0x400] ;  /* 0xfffc00000d157984 */ /* 0x000e220000000800 */
[----:B------:R-:W-:Y:S01]  /*0d40*/  IADD3 R15, PT, PT, R15, 0x10, RZ ;  /* 0x000000100f0f7810 */ /* 0x000fe20007ffe0ff */
[----:B------:R-:W-:Y:S02]  /*0d50*/  UIADD3 UR4, UPT, UPT, UR4, 0x200, URZ ;  /* 0x0000020004047890 */ /* 0x000fe4000fffe0ff */
        /* <DEDUP_REMOVED lines=11> */
[----:B------:R-:W-:Y:S01]  /*0e10*/  LDS R24, [R13+0x200] ;  /* 0x000200000d187984 */ /* 0x000fe20000000800 */
[----:B-1----:R-:W-:-:S03]  /*0e20*/  FADD.FTZ R26, R26, R23 ;  /* 0x000000171a1a7221 */ /* 0x002fc60000010000 */
[----:B------:R-:W0:Y:S01]  /*0e30*/  LDS R21, [R13+0x100] ;  /* 0x000100000d157984 */ /* 0x000e220000000800 */
[----:B--2---:R-:W-:-:S03]  /*0e40*/  FADD.FTZ R25, R26, R25 ;  /* 0x000000191a197221 */ /* 0x004fc60000010000 */
[----:B------:R-:W1:Y:S01]  /*0e50*/  LDS R23, [R13+0x180] ;  /* 0x000180000d177984 */ /* 0x000e620000000800 */
[----:B---3--:R-:W-:-:S03]  /*0e60*/  FADD.FTZ R25, R25, R22 ;  /* 0x0000001619197221 */ /* 0x008fc60000010000 */
[----:B------:R-:W2:Y:S01]  /*0e70*/  LDS R22, [R13+0x280] ;  /* 0x000280000d167984 */ /* 0x000ea20000000800 */
[----:B----4-:R-:W-:-:S03]  /*0e80*/  FADD.FTZ R26, R25, R20 ;  /* 0x00000014191a7221 */ /* 0x010fc60000010000 */
[----:B------:R-:W3:Y:S01]  /*0e90*/  LDS R20, [R13+0x300] ;  /* 0x000300000d147984 */ /* 0x000ee20000000800 */
[----:B-----5:R-:W-:-:S03]  /*0ea0*/  FADD.FTZ R19, R26, R19 ;  /* 0x000000131a137221 */ /* 0x020fc60000010000 */
[----:B------:R4:W5:Y:S01]  /*0eb0*/  LDS R26, [R13+0x380] ;  /* 0x000380000d1a7984 */ /* 0x0009620000000800 */
[----:B------:R-:W-:-:S04]  /*0ec0*/  FADD.FTZ R19, R19, R14 ;  /* 0x0000000e13137221 */ /* 0x000fc80000010000 */
[----:B------:R-:W-:Y:S01]  /*0ed0*/  FADD.FTZ R18, R19, R18 ;  /* 0x0000001213127221 */ /* 0x000fe20000010000 */
[----:B----4-:R-:W-:-:S03]  /*0ee0*/  IADD3 R13, PT, PT, R13, 0x800, RZ ;  /* 0x000008000d0d7810 */ /* 0x010fc60007ffe0ff */
[----:B------:R-:W-:-:S04]  /*0ef0*/  FADD.FTZ R17, R18, R17 ;  /* 0x0000001112117221 */ /* 0x000fc80000010000 */
[----:B------:R-:W-:-:S04]  /*0f00*/  FADD.FTZ R16, R17, R16 ;  /* 0x0000001011107221 */ /* 0x000fc80000010000 */
[----:B0-----:R-:W-:-:S04]  /*0f10*/  FADD.FTZ R16, R16, R21 ;  /* 0x0000001510107221 */ /* 0x001fc80000010000 */
[----:B-1----:R-:W-:-:S04]  /*0f20*/  FADD.FTZ R23, R16, R23 ;  /* 0x0000001710177221 */ /* 0x002fc80000010000 */
[----:B------:R-:W-:-:S04]  /*0f30*/  FADD.FTZ R23, R23, R24 ;  /* 0x0000001817177221 */ /* 0x000fc80000010000 */
[----:B--2---:R-:W-:-:S04]  /*0f40*/  FADD.FTZ R23, R23, R22 ;  /* 0x0000001617177221 */ /* 0x004fc80000010000 */
[----:B---3--:R-:W-:-:S04]  /*0f50*/  FADD.FTZ R23, R23, R20 ;  /* 0x0000001417177221 */ /* 0x008fc80000010000 */
[----:B-----5:R-:W-:Y:S01]  /*0f60*/  FADD.FTZ R26, R23, R26 ;  /* 0x0000001a171a7221 */ /* 0x020fe20000010000 */
[----:B------:R-:W-:Y:S06]  /*0f70*/  @P1 BRA `(.L_x_11) ;  /* 0xfffffffc006c1947 */ /* 0x000fec000383ffff */
.L_x_10:
[----:B------:R-:W-:Y:S05]  /*0f80*/  @!P0 BRA `(.L_x_4) ;  /* 0x0000000000c88947 */ /* 0x000fea0003800000 */
[----:B------:R-:W-:Y:S02]  /*0f90*/  ISETP.GE.U32.AND P0, PT, R7, 0x8, PT ;  /* 0x000000080700780c */ /* 0x000fe40003f06070 */
[----:B------:R-:W-:-:S11]  /*0fa0*/  ISETP.NE.AND P1, PT, R3, RZ, PT ;  /* 0x000000ff0300720c */ /* 0x000fd60003f25270 */
[----:B------:R-:W-:Y:S05]  /*0fb0*/  @!P0 BRA `(.L_x_12) ;  /* 0x00000000004c8947 */ /* 0x000fea0003800000 */
[----:B------:R-:W-:Y:S01]  /*0fc0*/  IADD3 R14, PT, PT, R12, UR4, RZ ;  /* 0x000000040c0e7c10 */ /* 0x000fe2000fffe0ff */
[----:B------:R-:W-:-:S03]  /*0fd0*/  UIADD3 UR4, UPT, UPT, UR4, 0x100, URZ ;  /* 0x0000010004047890 */ /* 0x000fc6000fffe0ff */
[----:B------:R-:W-:-:S05]  /*0fe0*/  LEA R14, R14, R11, 0x2 ;  /* 0x0000000b0e0e7211 */ /* 0x000fca00078e10ff */
        /* <DEDUP_REMOVED lines=16> */
.L_x_12:
[----:B------:R-:W-:Y:S05]  /*10f0*/  @!P1 BRA `(.L_x_4) ;  /* 0x00000000006c9947 */ /* 0x000fea0003800000 */
[----:B------:R-:W-:Y:S02]  /*1100*/  ISETP.GE.U32.AND P0, PT, R3, 0x4, PT ;  /* 0x000000040300780c */ /* 0x000fe40003f06070 */
[----:B------:R-:W-:-:S04]  /*1110*/  LOP3.LUT R15, R8, 0x3, RZ, 0xc0, !PT ;  /* 0x00000003080f7812 */ /* 0x000fc800078ec0ff */
[----:B------:R-:W-:-:S07]  /*1120*/  ISETP.NE.AND P1, PT, R15, RZ, PT ;  /* 0x000000ff0f00720c */ /* 0x000fce0003f25270 */
[----:B------:R-:W-:Y:S06]  /*1130*/  @!P0 BRA `(.L_x_13) ;  /* 0x00000000002c8947 */ /* 0x000fec0003800000 */
[----:B------:R-:W-:Y:S01]  /*1140*/  IADD3 R14, PT, PT, R12, UR4, RZ ;  /* 0x000000040c0e7c10 */ /* 0x000fe2000fffe0ff */
[----:B------:R-:W-:-:S03]  /*1150*/  UIADD3 UR4, UPT, UPT, UR4, 0x80, URZ ;  /* 0x0000008004047890 */ /* 0x000fc6000fffe0ff */
[----:B------:R-:W-:-:S05]  /*1160*/  LEA R14, R14, R11, 0x2 ;  /* 0x0000000b0e0e7211 */ /* 0x000fca00078e10ff */
        /* <DEDUP_REMOVED lines=8> */
.L_x_13:
[----:B------:R-:W-:Y:S05]  /*11f0*/  @!P1 BRA `(.L_x_4) ;  /* 0x00000000002c9947 */ /* 0x000fea0003800000 */
[----:B------:R-:W-:Y:S02]  /*1200*/  IADD3 R14, PT, PT, R12, UR4, RZ ;  /* 0x000000040c0e7c10 */ /* 0x000fe4000fffe0ff */
[----:B------:R-:W-:Y:S02]  /*1210*/  ISETP.NE.AND P0, PT, R15, 0x1, PT ;  /* 0x000000010f00780c */ /* 0x000fe40003f05270 */
[----:B------:R-:W-:-:S05]  /*1220*/  LEA R14, R14, R11, 0x2 ;  /* 0x0000000b0e0e7211 */ /* 0x000fca00078e10ff */
[----:B------:R-:W0:Y:S02]  /*1230*/  LDS R13, [R14] ;  /* 0x000000000e0d7984 */ /* 0x000e240000000800 */
[----:B0-----:R-:W-:-:S04]  /*1240*/  FADD.FTZ R26, R26, R13 ;  /* 0x0000000d1a1a7221 */ /* 0x001fc80000010000 */
[----:B------:R-:W-:Y:S05]  /*1250*/  @!P0 BRA `(.L_x_4) ;  /* 0x0000000000148947 */ /* 0x000fea0003800000 */
[----:B------:R-:W-:Y:S01]  /*1260*/  ISETP.NE.AND P0, PT, R15, 0x2, PT ;  /* 0x000000020f00780c */ /* 0x000fe20003f05270 */
[----:B------:R-:W0:-:S12]  /*1270*/  LDS R13, [R14+0x80] ;  /* 0x000080000e0d7984 */ /* 0x000e180000000800 */
[----:B------:R-:W1:Y:S01]  /*1280*/  @P0 LDS R15, [R14+0x100] ;  /* 0x000100000e0f0984 */ /* 0x000e620000000800 */
[----:B0-----:R-:W-:-:S04]  /*1290*/  FADD.FTZ R26, R26, R13 ;  /* 0x0000000d1a1a7221 */ /* 0x001fc80000010000 */
[----:B-1----:R-:W-:-:S07]  /*12a0*/  @P0 FADD.FTZ R26, R26, R15 ;  /* 0x0000000f1a1a0221 */ /* 0x002fce0000010000 */
.L_x_4:
[----:B------:R-:W-:Y:S05]  /*12b0*/  BSYNC.RECONVERGENT B0 ;  /* 0x0000000000007941 */ /* 0x000fea0003800200 */
.L_x_3:
[----:B0-----:R-:W0:Y:S01]  /*12c0*/  SHFL.BFLY PT, R14, R5, 0x10, 0x1f ;  /* 0x0e001f00050e7f89 */ /* 0x001e2200000e0000 */
[----:B------:R-:W-:Y:S03]  /*12d0*/  BSSY.RECONVERGENT B0, `(.L_x_14) ;  /* 0x00000d9000007945 */ /* 0x000fe60003800200 */
[----:B------:R-:W1:Y:S01]  /*12e0*/  SHFL.BFLY PT, R13, R6, 0x10, 0x1f ;  /* 0x0e001f00060d7f89 */ /* 0x000e6200000e0000 */
[----:B------:R-:W-:Y:S01]  /*12f0*/  BAR.SYNC.DEFER_BLOCKING 0x0 ;  /* 0x0000000000007b1d */ /* 0x000fe20000010000 */
[----:B0-----:R-:W-:Y:S01]  /*1300*/  FADD.FTZ R14, R5, R14 ;  /* 0x0000000e050e7221 */ /* 0x001fe20000010000 */
[----:B-1----:R-:W-:-:S04]  /*1310*/  FADD.FTZ R17, R6, R13 ;  /* 0x0000000d06117221 */ /* 0x002fc80000010000 */
[----:B------:R-:W0:Y:S04]  /*1320*/  SHFL.BFLY PT, R13, R14, 0x8, 0x1f ;  /* 0x0d001f000e0d7f89 */ /* 0x000e2800000e0000 */
[----:B------:R-:W1:Y:S01]  /*1330*/  SHFL.BFLY PT, R16, R17, 0x8, 0x1f ;  /* 0x0d001f0011107f89 */ /* 0x000e6200000e0000 */
        /* <DEDUP_REMOVED lines=19> */
[----:B0-----:R-:W-:Y:S01]  /*1470*/  HFMA2 R10, -RZ, RZ, 0, 0 ;  /* 0x00000000ff0a7431 */ /* 0x001fe200000001ff */
[----:B------:R-:W-:Y:S02]  /*1480*/  ISETP.NE.AND P0, PT, R7, RZ, PT ;  /* 0x000000ff0700720c */ /* 0x000fe40003f05270 */
[----:B------:R-:W-:-:S09]  /*1490*/  MOV R5, RZ ;  /* 0x000000ff00057202 */ /* 0x000fd20000000f00 */
[----:B------:R-:W-:Y:S05]  /*14a0*/  @!P1 BRA `(.L_x_16) ;  /* 0x0000000000a89947 */ /* 0x000fea0003800000 */
[----:B------:R-:W-:Y:S02]  /*14b0*/  LOP3.LUT R9, R8, 0xffffff0, RZ, 0xc0, !PT ;  /* 0x0ffffff008097812 */ /* 0x000fe400078ec0ff */
[----:B------:R-:W-:Y:S02]  /*14c0*/  IADD3 R6, PT, PT, R11, 0x400, RZ ;  /* 0x000004000b067810 */ /* 0x000fe40007ffe0ff */
[----:B------:R-:W-:Y:S02]  /*14d0*/  MOV R5, RZ ;  /* 0x000000ff00057202 */ /* 0x000fe40000000f00 */
[----:B------:R-:W-:Y:S02]  /*14e0*/  MOV R10, RZ ;  /* 0x000000ff000a7202 */ /* 0x000fe40000000f00 */
[----:B------:R-:W-:-:S07]  /*14f0*/  IADD3 R9, PT, PT, -R9, RZ, RZ ;  /* 0x000000ff09097210 */ /* 0x000fce0007ffe1ff */
.L_x_17:
        /* <DEDUP_REMOVED lines=37> */
.L_x_16:
        /* <DEDUP_REMOVED lines=22> */
.L_x_19:
        /* <DEDUP_REMOVED lines=15> */
.L_x_20:
        /* <DEDUP_REMOVED lines=11> */
.L_x_18:
        /* <DEDUP_REMOVED lines=9> */
.L_x_22:
        /* <DEDUP_REMOVED lines=37> */
.L_x_21:
        /* <DEDUP_REMOVED lines=23> */
.L_x_23:
        /* <DEDUP_REMOVED lines=16> */
.L_x_24:
        /* <DEDUP_REMOVED lines=12> */
.L_x_15:
[----:B------:R-:W-:Y:S05]  /*2060*/  BSYNC.RECONVERGENT B0 ;  /* 0x0000000000007941 */ /* 0x000fea0003800200 */
.L_x_14:
[----:B------:R-:W-:Y:S01]  /*2070*/  BAR.SYNC.DEFER_BLOCKING 0x0 ;  /* 0x0000000000007b1d */ /* 0x000fe20000010000 */
[----:B------:R-:W-:-:S13]  /*2080*/  ISETP.NE.AND P0, PT, R0, RZ, PT ;  /* 0x000000ff0000720c */ /* 0x000fda0003f05270 */
[----:B------:R-:W-:Y:S05]  /*2090*/  @P0 EXIT ;  /* 0x000000000000094d */ /* 0x000fea0003800000 */
[----:B------:R-:W1:Y:S08]  /*20a0*/  LDC R7, c[0x0][0x370] ;  /* 0x0000dc00ff077b82 */ /* 0x000e700000000800 */
[----:B0-----:R-:W0:Y:S01]  /*20b0*/  LDC.64 R8, c[0x0][0x398] ;  /* 0x0000e600ff087b82 */ /* 0x001e220000000a00 */
[C---:B-1----:R-:W-:Y:S01]  /*20c0*/  IADD3 R7, PT, PT, R2.reuse, R7, RZ ;  /* 0x0000000702077210 */ /* 0x042fe20007ffe0ff */
[----:B0-----:R-:W-:-:S04]  /*20d0*/  IMAD.WIDE.U32 R2, R2, 0x8, R8 ;  /* 0x0000000802027825 */ /* 0x001fc800078e0008 */
[----:B------:R-:W-:Y:S01]  /*20e0*/  IMAD.WIDE.U32 R8, R7, 0x8, R8 ;  /* 0x0000000807087825 */ /* 0x000fe200078e0008 */
[----:B------:R-:W-:Y:S04]  /*20f0*/  STG.E desc[UR6][R2.64], R4 ;  /* 0x0000000402007986 */ /* 0x000fe8000c101906 */
[----:B------:R-:W-:Y:S04]  /*2100*/  STG.E desc[UR6][R2.64+0x4], R26 ;  /* 0x0000041a02007986 */ /* 0x000fe8000c101906 */
[----:B------:R-:W-:Y:S04]  /*2110*/  STG.E desc[UR6][R8.64], R5 ;  /* 0x0000000508007986 */ /* 0x000fe8000c101906 */
[----:B------:R-:W-:Y:S01]  /*2120*/  STG.E desc[UR6][R8.64+0x4], R6 ;  /* 0x0000040608007986 */ /* 0x000fe2000c101906 */
[----:B------:R-:W-:Y:S05]  /*2130*/  EXIT ;  /* 0x000000000000794d */ /* 0x000fea0003800000 */
.L_x_25:
[----:B------:R-:W-:-:S00]  /*2140*/  BRA `(.L_x_25) ;  /* 0xfffffffc00fc7947 */ /* 0x000fc0000383ffff */
[----:B------:R-:W-:-:S00]  /*2150*/  NOP ;  /* 0x0000000000007918 */ /* 0x000fc00000000000 */
        /* <DEDUP_REMOVED lines=10> */
.L_x_82:


//--------------------- .text._ZN17fastertransformer37int8WeightPerChannelLdkMultiplicationILi2ELi2EEEvPK5char4PKNS_5half4EPKfPvi --------------------------
	.section	.text._ZN17fastertransformer37int8WeightPerChannelLdkMultiplicationILi2ELi2EEEvPK5char4PKNS_5half4EPKfPvi,"ax",@progbits
	.align	128
        .global         _ZN17fastertransformer37int8WeightPerChannelLdkMultiplicationILi2ELi2EEEvPK5char4PKNS_5half4EPKfPvi
        .type           _ZN17fastertransformer37int8WeightPerChannelLdkMultiplicationILi2ELi2EEEvPK5char4PKNS_5half4EPKfPvi,@function
        .size           _ZN17fastertransformer37int8WeightPerChannelLdkMultiplicationILi2ELi2EEEvPK5char4PKNS_5half4EPKfPvi,(.L_x_83 - _ZN17fastertransformer37int8WeightPerChannelLdkMultiplicationILi2ELi2EEEvPK5char4PKNS_5half4EPKfPvi)
        .other          _ZN17fastertransformer37int8WeightPerChannelLdkMultiplicationILi2ELi2EEEvPK5char4PKNS_5half4EPKfPvi,@"STO_CUDA_ENTRY STV_DEFAULT"
_ZN17fastertransformer37int8WeightPerChannelLdkMultiplicationILi2ELi2EEEvPK5char4PKNS_5half4EPKfPvi:
.text._ZN17fastertransformer37int8WeightPerChannelLdkMultiplicationILi2ELi2EEEvPK5char4PKNS_5half4EPKfPvi:
        /* <DEDUP_REMOVED lines=12> */
[----:B------:R-:W0:Y:S01]  /*00c0*/  LDC R13, c[0x0][0x360] ;  /* 0x0000d800ff0d7b82 */ /* 0x000e220000000800 */
[----:B------:R-:W-:Y:S01]  /*00d0*/  IMAD R12, R9, R11, RZ ;  /* 0x0000000b090c7224 */ /* 0x000fe200078e02ff */
[----:B------:R-:W-:Y:S02]  /*00e0*/  MOV R8, RZ ;  /* 0x000000ff00087202 */ /* 0x000fe40000000f00 */
[----:B------:R-:W-:Y:S02]  /*00f0*/  MOV R14, R10 ;  /* 0x0000000a000e7202 */ /* 0x000fe40000000f00 */
[----:B------:R-:W-:-:S07]  /*0100*/  SHF.L.U32 R12, R12, 0x1, RZ ;  /* 0x000000010c0c7819 */ /* 0x000fce00000006ff */
.L_x_28:
[----:B------:R-:W1:Y:S01]  /*0110*/  LDC.64 R4, c[0x0][0x388] ;  /* 0x0000e200ff047b82 */ /* 0x000e620000000a00 */
[----:B------:R-:W-:Y:S02]  /*0120*/  SHF.R.S32.HI R3, RZ, 0x1f, R14 ;  /* 0x0000001fff037819 */ /* 0x000fe4000001140e */
[----:B------:R-:W-:-:S04]  /*0130*/  IADD3 R2, P0, PT, R12, R14, RZ ;  /* 0x0000000e0c027210 */ /* 0x000fc80007f1e0ff */
[----:B------:R-:W-:Y:S02]  /*0140*/  LEA.HI.X.SX32 R3, R12, R3, 0x1, P0 ;  /* 0x000000030c037211 */ /* 0x000fe400000f0eff */
[----:B------:R-:W-:-:S04]  /*0150*/  LEA R24, P0, R2, UR4, 0x2 ;  /* 0x0000000402187c11 */ /* 0x000fc8000f8010ff */
[----:B------:R-:W-:-:S03]  /*0160*/  LEA.HI.X R25, R2, UR5, R3, 0x2, P0 ;  /* 0x0000000502197c11 */ /* 0x000fc600080f1403 */
[----:B------:R-:W-:Y:S02]  /*0170*/  IMAD.WIDE.U32 R2, R11, 0x4, R24 ;  /* 0x000000040b027825 */ /* 0x000fe400078e0018 */
[----:B------:R-:W2:Y:S04]  /*0180*/  LDG.E R29, desc[UR6][R24.64] ;  /* 0x00000006181d7981 */ /* 0x000ea8000c1e1900 */
[----:B------:R3:W4:Y:S01]  /*0190*/  LDG.E R15, desc[UR6][R2.64] ;  /* 0x00000006020f7981 */ /* 0x000722000c1e1900 */
[----:B-1----:R-:W-:-:S05]  /*01a0*/  IMAD.WIDE R4, R14, 0x8, R4 ;  /* 0x000000080e047825 */ /* 0x002fca00078e0204 */
[----:B------:R-:W5:Y:S01]  /*01b0*/  LDG.E.U16 R17, desc[UR6][R4.64+0x4] ;  /* 0x0000040604117981 */ /* 0x000f62000c1e1500 */
[----:B---3--:R-:W-:-:S03]  /*01c0*/  IMAD.WIDE R2, R11, 0x8, R4 ;  /* 0x000000080b027825 */ /* 0x008fc600078e0204 */
[----:B------:R-:W5:Y:S04]  /*01d0*/  LDG.E.U16 R18, desc[UR6][R4.64+0x6] ;  /* 0x0000060604127981 */ /* 0x000f68000c1e1500 */
[----:B------:R-:W3:Y:S04]  /*01e0*/  LDG.E.U16 R21, desc[UR6][R2.64+0x4] ;  /* 0x0000040602157981 */ /* 0x000ee8000c1e1500 */
[----:B------:R-:W3:Y:S04]  /*01f0*/  LDG.E.U16 R26, desc[UR6][R2.64+0x6] ;  /* 0x00000606021a7981 */ /* 0x000ee8000c1e1500 */
[----:B------:R-:W3:Y:S04]  /*0200*/  LDG.E.U16 R19, desc[UR6][R4.64] ;  /* 0x0000000604137981 */ /* 0x000ee8000c1e1500 */
[----:B------:R1:W3:Y:S04]  /*0210*/  LDG.E.U16 R16, desc[UR6][R4.64+0x2] ;  /* 0x0000020604107981 */ /* 0x0002e8000c1e1500 */
[----:B------:R-:W3:Y:S04]  /*0220*/  LDG.E.U16 R23, desc[UR6][R2.64] ;  /* 0x0000000602177981 */ /* 0x000ee8000c1e1500 */
[----:B------:R3:W3:Y:S01]  /*0230*/  LDG.E.U16 R20, desc[UR6][R2.64+0x2] ;  /* 0x0000020602147981 */ /* 0x0006e2000c1e1500 */
[----:B0-----:R-:W-:-:S04]  /*0240*/  IADD3 R14, PT, PT, R13, R14, RZ ;  /* 0x0000000e0d0e7210 */ /* 0x001fc80007ffe0ff */
[----:B------:R-:W-:Y:S01]  /*0250*/  ISETP.GE.AND P0, PT, R14, R11, PT ;  /* 0x0000000b0e00720c */ /* 0x000fe20003f06270 */
[----:B--2---:R-:W-:Y:S08]  /*0260*/  I2F.F16.S8 R25, R29 ;  /* 0x0000001d00197306 */ /* 0x004ff00000000c00 */
[----:B------:R-:W-:Y:S08]  /*0270*/  I2F.F16.S8 R22, R29.B1 ;  /* 0x1000001d00167306 */ /* 0x000ff00000000c00 */
[----:B------:R-:W-:Y:S08]  /*0280*/  I2F.F16.S8 R24, R29.B2 ;  /* 0x2000001d00187306 */ /* 0x000ff00000000c00 */
[----:B------:R-:W0:Y:S08]  /*0290*/  I2F.F16.S8 R29, R29.B3 ;  /* 0x3000001d001d7306 */ /* 0x000e300000000c00 */
[----:B----4-:R-:W-:Y:S08]  /*02a0*/  I2F.F16.S8 R28, R15.B2 ;  /* 0x2000000f001c7306 */ /* 0x010ff00000000c00 */
[----:B-1----:R-:W1:Y:S08]  /*02b0*/  I2F.F16.S8 R4, R15.B3 ;  /* 0x3000000f00047306 */ /* 0x002e700000000c00 */
[----:B------:R-:W-:Y:S08]  /*02c0*/  I2F.F16.S8 R27, R15 ;  /* 0x0000000f001b7306 */ /* 0x000ff00000000c00 */
[----:B------:R-:W2:Y:S01]  /*02d0*/  I2F.F16.S8 R5, R15.B1 ;  /* 0x1000000f00057306 */ /* 0x000ea20000000c00 */
[----:B-----5:R-:W-:-:S02]  /*02e0*/  PRMT R17, R17, 0x5410, R18 ;  /* 0x0000541011117816 */ /* 0x020fc40000000012 */
[----:B0-----:R-:W-:Y:S02]  /*02f0*/  PRMT R24, R24, 0x5410, R29 ;  /* 0x0000541018187816 */ /* 0x001fe4000000001d */
[----:B---3--:R-:W-:Y:S02]  /*0300*/  PRMT R21, R21, 0x5410, R26 ;  /* 0x0000541015157816 */ /* 0x008fe4000000001a */
[----:B-1----:R-:W-:Y:S01]  /*0310*/  PRMT R4, R28, 0x5410, R4 ;  /* 0x000054101c047816 */ /* 0x002fe20000000004 */
[C---:B------:R-:W-:Y:S01]  /*0320*/  HMUL2 R2, R17.reuse, R24 ;  /* 0x0000001811027232 */ /* 0x040fe20000000000 */
[----:B------:R-:W-:Y:S02]  /*0330*/  PRMT R16, R19, 0x5410, R16 ;  /* 0x0000541013107816 */ /* 0x000fe40000000010 */
[----:B------:R-:W-:Y:S01]  /*0340*/  PRMT R25, R25, 0x5410, R22 ;  /* 0x0000541019197816 */ /* 0x000fe20000000016 */
[----:B------:R-:W-:Y:S02]  /*0350*/  HMUL2 R17, R17, R4 ;  /* 0x0000000411117232 */ /* 0x000fe40000000000 */
[C---:B------:R-:W-:Y:S01]  /*0360*/  HFMA2 R3, R21.reuse, R24, -RZ ;  /* 0x0000001815037231 */ /* 0x040fe200001000ff */
[----:B--2---:R-:W-:Y:S01]  /*0370*/  PRMT R5, R27, 0x5410, R5 ;  /* 0x000054101b057816 */ /* 0x004fe20000000005 */
[----:B------:R-:W-:Y:S01]  /*0380*/  HFMA2 R4, R21, R4, -RZ ;  /* 0x0000000415047231 */ /* 0x000fe200001000ff */
[----:B------:R-:W-:Y:S01]  /*0390*/  PRMT R20, R23, 0x5410, R20 ;  /* 0x0000541017147816 */ /* 0x000fe20000000014 */
[----:B------:R-:W-:-:S02]  /*03a0*/  HFMA2 R2, R16, R25, R2 ;  /* 0x0000001910027231 */ /* 0x000fc40000000002 */
[----:B------:R-:W-:Y:S02]  /*03b0*/  HFMA2 R17, R16, R5, R17 ;  /* 0x0000000510117231 */ /* 0x000fe40000000011 */
[C---:B------:R-:W-:Y:S02]  /*03c0*/  HFMA2 R3, R20.reuse, R25, R3 ;  /* 0x0000001914037231 */ /* 0x040fe40000000003 */
[----:B------:R-:W-:Y:S02]  /*03d0*/  HFMA2 R20, R20, R5, R4 ;  /* 0x0000000514147231 */ /* 0x000fe40000000004 */
[----:B------:R-:W-:Y:S02]  /*03e0*/  HADD2 R2, R2.H0_H0, R2.H1_H1 ;  /* 0x3000000202027230 */ /* 0x000fe40000000800 */
[----:B------:R-:W-:Y:S02]  /*03f0*/  HADD2 R4, R3.H0_H0, R3.H1_H1 ;  /* 0x3000000303047230 */ /* 0x000fe40000000800 */
[----:B------:R-:W-:-:S02]  /*0400*/  HADD2 R17, R17.H0_H0, R17.H1_H1 ;  /* 0x3000001111117230 */ /* 0x000fc40000000800 */
[----:B------:R-:W-:Y:S02]  /*0410*/  HADD2 R20, R20.H0_H0, R20.H1_H1 ;  /* 0x3000001414147230 */ /* 0x000fe40000000800 */
[----:B------:R-:W-:Y:S02]  /*0420*/  HADD2.F32 R3, -RZ, R2.H0_H0 ;  /* 0x20000002ff037230 */ /* 0x000fe40000004100 */
[----:B------:R-:W-:Y:S02]  /*0430*/  HADD2.F32 R5, -RZ, R4.H0_H0 ;  /* 0x20000004ff057230 */ /* 0x000fe40000004100 */
[----:B------:R-:W-:Y:S02]  /*0440*/  HADD2.F32 R2, -RZ, R17.H0_H0 ;  /* 0x20000011ff027230 */ /* 0x000fe40000004100 */
[----:B------:R-:W-:Y:S02]  /*0450*/  HADD2.F32 R15, -RZ, R20.H0_H0 ;  /* 0x20000014ff0f7230 */ /* 0x000fe40000004100 */
[----:B------:R-:W-:Y:S01]  /*0460*/  FADD.FTZ R8, R3, R8 ;  /* 0x0000000803087221 */ /* 0x000fe20000010000 */
[----:B------:R-:W-:Y:S01]  /*0470*/  FADD.FTZ R6, R5, R6 ;  /* 0x0000000605067221 */ /* 0x000fe20000010000 */
[----:B------:R-:W-:Y:S01]  /*0480*/  FADD.FTZ R7, R2, R7 ;  /* 0x0000000702077221 */ /* 0x000fe20000010000 */
[----:B------:R-:W-:Y:S01]  /*0490*/  FADD.FTZ R0, R15, R0 ;  /* 0x000000000f007221 */ /* 0x000fe20000010000 */
[----:B------:R-:W-:Y:S06]  /*04a0*/  @!P0 BRA `(.L_x_28) ;  /* 0xfffffffc00188947 */ /* 0x000fec000383ffff */
.L_x_27:
[----:B------:R-:W-:Y:S05]  /*04b0*/  BSYNC.RECONVERGENT B0 ;  /* 0x0000000000007941 */ /* 0x000fea0003800200 */
.L_x_26:
[----:B------:R-:W0:Y:S01]  /*04c0*/  SHFL.BFLY PT, R3, R8, 0x10, 0x1f ;  /* 0x0e001f0008037f89 */ /* 0x000e2200000e0000 */
[----:B------:R-:W-:Y:S03]  /*04d0*/  BSSY.RECONVERGENT B0, `(.L_x_29) ;  /* 0x00000e8000007945 */ /* 0x000fe60003800200 */
[----:B------:R-:W1:Y:S01]  /*04e0*/  SHFL.BFLY PT, R2, R7, 0x10, 0x1f ;  /* 0x0e001f0007027f89 */ /* 0x000e6200000e0000 */
[----:B------:R-:W2:Y:S01]  /*04f0*/  S2R R18, SR_TID.Y ;  /* 0x0000000000127919 */ /* 0x000ea20000002200 */
[----:B0-----:R-:W-:Y:S01]  /*0500*/  FADD.FTZ R3, R8, R3 ;  /* 0x0000000308037221 */ /* 0x001fe20000010000 */
[----:B-1----:R-:W-:-:S04]  /*0510*/  FADD.FTZ R11, R7, R2 ;  /* 0x00000002070b7221 */ /* 0x002fc80000010000 */
[----:B------:R-:W0:Y:S04]  /*0520*/  SHFL.BFLY PT, R2, R3, 0x8, 0x1f ;  /* 0x0d001f0003027f89 */ /* 0x000e2800000e0000 */
[----:B------:R-:W1:Y:S01]  /*0530*/  SHFL.BFLY PT, R4, R11, 0x8, 0x1f ;  /* 0x0d001f000b047f89 */ /* 0x000e6200000e0000 */
[----:B0-----:R-:W-:Y:S02]  /*0540*/  FADD.FTZ R2, R3, R2 ;  /* 0x0000000203027221 */ /* 0x001fe40000010000 */
[----:B------:R-:W2:Y:S01]  /*0550*/  S2R R3, SR_TID.Z ;  /* 0x0000000000037919 */ /* 0x000ea20000002300 */
[----:B-1----:R-:W-:Y:S02]  /*0560*/  FADD.FTZ R12, R11, R4 ;  /* 0x000000040b0c7221 */ /* 0x002fe40000010000 */
[----:B------:R-:W0:Y:S04]  /*0570*/  SHFL.BFLY PT, R5, R2, 0x4, 0x1f ;  /* 0x0c801f0002057f89 */ /* 0x000e2800000e0000 */
[----:B------:R-:W1:Y:S01]  /*0580*/  SHFL.BFLY PT, R13, R12, 0x4, 0x1f ;  /* 0x0c801f000c0d7f89 */ /* 0x000e6200000e0000 */
[----:B------:R-:W3:Y:S01]  /*0590*/  S2R R11, SR_CgaCtaId ;  /* 0x00000000000b7919 */ /* 0x000ee20000008800 */
[----:B0-----:R-:W-:Y:S01]  /*05a0*/  FADD.FTZ R5, R2, R5 ;  /* 0x0000000502057221 */ /* 0x001fe20000010000 */
[----:B-1----:R-:W-:-:S04]  /*05b0*/  FADD.FTZ R14, R12, R13 ;  /* 0x0000000d0c0e7221 */ /* 0x002fc80000010000 */
[----:B------:R-:W0:Y:S01]  /*05c0*/  SHFL.BFLY PT, R4, R5, 0x2, 0x1f ;  /* 0x0c401f0005047f89 */ /* 0x000e2200000e0000 */
[----:B------:R-:W1:Y:S01]  /*05d0*/  LDC R13, c[0x0][0x360] ;  /* 0x0000d800ff0d7b82 */ /* 0x000e620000000800 */
[----:B------:R-:W2:Y:S01]  /*05e0*/  LDCU UR4, c[0x0][0x364] ;  /* 0x00006c80ff0477ac */ /* 0x000ea20008000800 */
[----:B------:R-:W-:Y:S01]  /*05f0*/  MOV R12, 0x400 ;  /* 0x00000400000c7802 */ /* 0x000fe20000000f00 */
[----:B------:R-:W4:Y:S03]  /*0600*/  SHFL.BFLY PT, R15, R14, 0x2, 0x1f ;  /* 0x0c401f000e0f7f89 */ /* 0x000f2600000e0000 */
[----:B---3--:R-:W-:Y:S01]  /*0610*/  LEA R12, R11, R12, 0x18 ;  /* 0x0000000c0b0c7211 */ /* 0x008fe200078ec0ff */
[----:B--2---:R-:W-:Y:S02]  /*0620*/  IMAD R2, R3, UR4, R18 ;  /* 0x0000000403027c24 */ /* 0x004fe4000f8e0212 */
[----:B0-----:R-:W-:-:S02]  /*0630*/  FADD.FTZ R4, R5, R4 ;  /* 0x0000000405047221 */ /* 0x001fc40000010000 */
[----:B-1----:R-:W-:Y:S02]  /*0640*/  IMAD R3, R2, R13, R10 ;  /* 0x0000000d02037224 */ /* 0x002fe400078e020a */
[----:B----4-:R-:W-:Y:S02]  /*0650*/  FADD.FTZ R16, R14, R15 ;  /* 0x0000000f0e107221 */ /* 0x010fe40000010000 */
[----:B------:R-:W0:Y:S01]  /*0660*/  SHFL.BFLY PT, R15, R4, 0x1, 0x1f ;  /* 0x0c201f00040f7f89 */ /* 0x000e2200000e0000 */
[C---:B------:R-:W-:Y:S02]  /*0670*/  ISETP.NE.AND P2, PT, R3.reuse, RZ, PT ;  /* 0x000000ff0300720c */ /* 0x040fe40003f45270 */
[----:B------:R-:W-:Y:S01]  /*0680*/  LEA R11, R3, R12, 0x2 ;  /* 0x0000000c030b7211 */ /* 0x000fe200078e10ff */
[----:B------:R-:W1:Y:S03]  /*0690*/  SHFL.BFLY PT, R17, R16, 0x1, 0x1f ;  /* 0x0c201f0010117f89 */ /* 0x000e6600000e0000 */
[C---:B------:R-:W-:Y:S01]  /*06a0*/  LEA R5, R13.reuse, R11, 0x2 ;  /* 0x0000000b0d057211 */ /* 0x040fe200078e10ff */
[----:B0-----:R-:W-:Y:S01]  /*06b0*/  FADD.FTZ R14, R4, R15 ;  /* 0x0000000f040e7221 */ /* 0x001fe20000010000 */
[----:B------:R-:W-:Y:S01]  /*06c0*/  IADD3 R4, PT, PT, R13, -0x1, RZ ;  /* 0xffffffff0d047810 */ /* 0x000fe20007ffe0ff */
[----:B-1----:R-:W-:-:S03]  /*06d0*/  FADD.FTZ R18, R16, R17 ;  /* 0x0000001110127221 */ /* 0x002fc60000010000 */
[----:B------:R0:W-:Y:S01]  /*06e0*/  STS [R11], R14 ;  /* 0x0000000e0b007388 */ /* 0x0001e20000000800 */
[----:B------:R-:W-:-:S03]  /*06f0*/  LEA.HI R4, R4, 0x1, RZ, 0x1b ;  /* 0x0000000104047811 */ /* 0x000fc600078fd8ff */
[----:B------:R0:W-:Y:S01]  /*0700*/  STS [R5], R18 ;  /* 0x0000001205007388 */ /* 0x0001e20000000800 */
[C---:B------:R-:W-:Y:S02]  /*0710*/  LOP3.LUT R3, R4.reuse, 0xf, RZ, 0xc0, !PT ;  /* 0x0000000f04037812 */ /* 0x040fe400078ec0ff */
[----:B------:R-:W-:Y:S01]  /*0720*/  LOP3.LUT R2, R4, 0x7, RZ, 0xc0, !PT ;  /* 0x0000000704027812 */ /* 0x000fe200078ec0ff */
[----:B------:R-:W-:Y:S06]  /*0730*/  BAR.SYNC.DEFER_BLOCKING 0x0 ;  /* 0x0000000000007b1d */ /* 0x000fec0000010000 */
[----:B------:R-:W-:Y:S05]  /*0740*/  @P2 BRA `(.L_x_30) ;  /* 0x0000000c00002947 */ /* 0x000fea0003800000 */
[----:B------:R-:W-:Y:S01]  /*0750*/  ISETP.GE.U32.AND P1, PT, R13, 0x1e1, PT ;  /* 0x000001e10d00780c */ /* 0x000fe20003f26070 */
[----:B------:R-:W-:Y:S01]  /*0760*/  HFMA2 R15, -RZ, RZ, 0, 0 ;  /* 0x00000000ff0f7431 */ /* 0x000fe200000001ff */
        /* <DEDUP_REMOVED lines=8> */
.L_x_32:
[----:B------:R-:W1:Y:S01]  /*07f0*/  LDS R23, [R7+-0x400] ;  /* 0xfffc000007177984 */ /* 0x000e620000000800 */
[----:B------:R-:W-:Y:S02]  /*0800*/  IADD3 R16, PT, PT, R16, 0x10, RZ ;  /* 0x0000001010107810 */ /* 0x000fe40007ffe0ff */
[----:B------:R-:W-:Y:S01]  /*0810*/  IADD3 R15, PT, PT, R15, 0x200, RZ ;  /* 0x000002000f0f7810 */ /* 0x000fe20007ffe0ff */
[----:B------:R-:W2:Y:S01]  /*0820*/  LDS R24, [R7+-0x380] ;  /* 0xfffc800007187984 */ /* 0x000ea20000000800 */
[----:B------:R-:W-:-:S03]  /*0830*/  ISETP.NE.AND P3, PT, R16, RZ, PT ;  /* 0x000000ff1000720c */ /* 0x000fc60003f65270 */
[----:B------:R-:W3:Y:S04]  /*0840*/  LDS R25, [R7+-0x300] ;  /* 0xfffd000007197984 */ /* 0x000ee80000000800 */
[----:B------:R-:W4:Y:S04]  /*0850*/  LDS R22, [R7+-0x280] ;  /* 0xfffd800007167984 */ /* 0x000f280000000800 */
[----:B------:R-:W5:Y:S04]  /*0860*/  LDS R21, [R7+-0x200] ;  /* 0xfffe000007157984 */ /* 0x000f680000000800 */
[----:B------:R-:W5:Y:S04]  /*0870*/  LDS R20, [R7+-0x180] ;  /* 0xfffe800007147984 */ /* 0x000f680000000800 */
[----:B0-----:R-:W0:Y:S04]  /*0880*/  LDS R14, [R7+-0x100] ;  /* 0xffff0000070e7984 */ /* 0x001e280000000800 */
[----:B------:R-:W0:Y:S04]  /*0890*/  LDS R19, [R7+-0x80] ;  /* 0xffff800007137984 */ /* 0x000e280000000800 */
[----:B------:R-:W0:Y:S04]  /*08a0*/  LDS R18, [R7] ;  /* 0x0000000007127984 */ /* 0x000e280000000800 */
        /* <DEDUP_REMOVED lines=10> */
[----:B------:R-:W5:Y:S01]  /*0950*/  LDS R21, [R7+0x300] ;  /* 0x0003000007157984 */ /* 0x000f620000000800 */
[----:B------:R-:W-:-:S03]  /*0960*/  FADD.FTZ R25, R25, R20 ;  /* 0x0000001419197221 */ /* 0x000fc60000010000 */
[----:B------:R0:W5:Y:S02]  /*0970*/  LDS R20, [R7+0x380] ;  /* 0x0003800007147984 */ /* 0x0001640000000800 */
[----:B0-----:R-:W-:-:S04]  /*0980*/  FADD.FTZ R14, R25, R14 ;  /* 0x0000000e190e7221 */ /* 0x001fc80000010000 */
[----:B------:R-:W-:Y:S01]  /*0990*/  FADD.FTZ R19, R14, R19 ;  /* 0x000000130e137221 */ /* 0x000fe20000010000 */
[----:B------:R-:W-:-:S03]  /*09a0*/  IADD3 R7, PT, PT, R7, 0x800, RZ ;  /* 0x0000080007077810 */ /* 0x000fc60007ffe0ff */
[----:B------:R-:W-:-:S04]  /*09b0*/  FADD.FTZ R18, R19, R18 ;  /* 0x0000001213127221 */ /* 0x000fc80000010000 */
[----:B------:R-:W-:-:S04]  /*09c0*/  FADD.FTZ R17, R18, R17 ;  /* 0x0000001112117221 */ /* 0x000fc80000010000 */
[----:B-1----:R-:W-:-:S04]  /*09d0*/  FADD.FTZ R8, R17, R8 ;  /* 0x0000000811087221 */ /* 0x002fc80000010000 */
[----:B--2---:R-:W-:-:S04]  /*09e0*/  FADD.FTZ R23, R8, R23 ;  /* 0x0000001708177221 */ /* 0x004fc80000010000 */
[----:B---3--:R-:W-:-:S04]  /*09f0*/  FADD.FTZ R23, R23, R24 ;  /* 0x0000001817177221 */ /* 0x008fc80000010000 */
[----:B----4-:R-:W-:-:S04]  /*0a00*/  FADD.FTZ R22, R23, R22 ;  /* 0x0000001617167221 */ /* 0x010fc80000010000 */
[----:B-----5:R-:W-:-:S04]  /*0a10*/  FADD.FTZ R21, R22, R21 ;  /* 0x0000001516157221 */ /* 0x020fc80000010000 */
[----:B------:R-:W-:Y:S01]  /*0a20*/  FADD.FTZ R8, R21, R20 ;  /* 0x0000001415087221 */ /* 0x000fe20000010000 */
[----:B------:R-:W-:Y:S06]  /*0a30*/  @P3 BRA `(.L_x_32) ;  /* 0xfffffffc006c3947 */ /* 0x000fec000383ffff */
.L_x_31:
[----:B------:R-:W-:Y:S05]  /*0a40*/  @!P0 BRA `(.L_x_33) ;  /* 0x0000000000bc8947 */ /* 0x000fea0003800000 */
[----:B------:R-:W-:Y:S02]  /*0a50*/  ISETP.GE.U32.AND P3, PT, R3, 0x8, PT ;  /* 0x000000080300780c */ /* 0x000fe40003f66070 */
[----:B------:R-:W-:-:S11]  /*0a60*/  ISETP.NE.AND P4, PT, R2, RZ, PT ;  /* 0x000000ff0200720c */ /* 0x000fd60003f85270 */
[----:B------:R-:W-:Y:S05]  /*0a70*/  @!P3 BRA `(.L_x_34) ;  /* 0x000000000048b947 */ /* 0x000fea0003800000 */
[C---:B------:R-:W-:Y:S02]  /*0a80*/  LEA R7, R15.reuse, R12, 0x2 ;  /* 0x0000000c0f077211 */ /* 0x040fe400078e10ff */
[----:B------:R-:W-:-:S03]  /*0a90*/  IADD3 R15, PT, PT, R15, 0x100, RZ ;  /* 0x000001000f0f7810 */ /* 0x000fc60007ffe0ff */
[----:B------:R-:W1:Y:S04]  /*0aa0*/  LDS R17, [R7] ;  /* 0x0000000007117984 */ /* 0x000e680000000800 */
[----:B0-----:R-:W0:Y:S04]  /*0ab0*/  LDS R14, [R7+0x80] ;  /* 0x00008000070e7984 */ /* 0x001e280000000800 */
[----:B------:R-:W2:Y:S04]  /*0ac0*/  LDS R19, [R7+0x100] ;  /* 0x0001000007137984 */ /* 0x000ea80000000800 */
[----:B------:R-:W3:Y:S04]  /*0ad0*/  LDS R21, [R7+0x180] ;  /* 0x0001800007157984 */ /* 0x000ee80000000800 */
[----:B------:R-:W4:Y:S04]  /*0ae0*/  LDS R23, [R7+0x200] ;  /* 0x0002000007177984 */ /* 0x000f280000000800 */
[----:B------:R-:W5:Y:S04]  /*0af0*/  LDS R25, [R7+0x280] ;  /* 0x0002800007197984 */ /* 0x000f680000000800 */
[----:B------:R-:W5:Y:S04]  /*0b00*/  LDS R27, [R7+0x300] ;  /* 0x00030000071b7984 */ /* 0x000f680000000800 */
[----:B------:R-:W5:Y:S01]  /*0b10*/  LDS R29, [R7+0x380] ;  /* 0x00038000071d7984 */ /* 0x000f620000000800 */
[----:B-1----:R-:W-:-:S04]  /*0b20*/  FADD.FTZ R17, R8, R17 ;  /* 0x0000001108117221 */ /* 0x002fc80000010000 */
[----:B0-----:R-:W-:-:S04]  /*0b30*/  FADD.FTZ R14, R17, R14 ;  /* 0x0000000e110e7221 */ /* 0x001fc80000010000 */
[----:B--2---:R-:W-:-:S04]  /*0b40*/  FADD.FTZ R14, R14, R19 ;  /* 0x000000130e0e7221 */ /* 0x004fc80000010000 */
[----:B---3--:R-:W-:-:S04]  /*0b50*/  FADD.FTZ R14, R14, R21 ;  /* 0x000000150e0e7221 */ /* 0x008fc80000010000 */
[----:B----4-:R-:W-:-:S04]  /*0b60*/  FADD.FTZ R14, R14, R23 ;  /* 0x000000170e0e7221 */ /* 0x010fc80000010000 */
[----:B-----5:R-:W-:-:S04]  /*0b70*/  FADD.FTZ R14, R14, R25 ;  /* 0x000000190e0e7221 */ /* 0x020fc80000010000 */
[----:B------:R-:W-:-:S04]  /*0b80*/  FADD.FTZ R14, R14, R27 ;  /* 0x0000001b0e0e7221 */ /* 0x000fc80000010000 */
[----:B------:R-:W-:-:S07]  /*0b90*/  FADD.FTZ R8, R14, R29 ;  /* 0x0000001d0e087221 */ /* 0x000fce0000010000 */
.L_x_34:
[----:B------:R-:W-:Y:S05]  /*0ba0*/  @!P4 BRA `(.L_x_33) ;  /* 0x000000000064c947 */ /* 0x000fea0003800000 */
[----:B------:R-:W-:Y:S02]  /*0bb0*/  ISETP.GE.U32.AND P3, PT, R2, 0x4, PT ;  /* 0x000000040200780c */ /* 0x000fe40003f66070 */
[----:B------:R-:W-:-:S04]  /*0bc0*/  LOP3.LUT R16, R4, 0x3, RZ, 0xc0, !PT ;  /* 0x0000000304107812 */ /* 0x000fc800078ec0ff */
[----:B------:R-:W-:-:S07]  /*0bd0*/  ISETP.NE.AND P4, PT, R16, RZ, PT ;  /* 0x000000ff1000720c */ /* 0x000fce0003f85270 */
[----:B------:R-:W-:Y:S06]  /*0be0*/  @!P3 BRA `(.L_x_35) ;  /* 0x000000000028b947 */ /* 0x000fec0003800000 */
[C---:B------:R-:W-:Y:S02]  /*0bf0*/  LEA R7, R15.reuse, R12, 0x2 ;  /* 0x0000000c0f077211 */ /* 0x040fe400078e10ff */
[----:B------:R-:W-:-:S03]  /*0c00*/  IADD3 R15, PT, PT, R15, 0x80, RZ ;  /* 0x000000800f0f7810 */ /* 0x000fc60007ffe0ff */
[----:B------:R-:W1:Y:S04]  /*0c10*/  LDS R17, [R7] ;  /* 0x0000000007117984 */ /* 0x000e680000000800 */
[----:B0-----:R-:W0:Y:S04]  /*0c20*/  LDS R14, [R7+0x80] ;  /* 0x00008000070e7984 */ /* 0x001e280000000800 */
[----:B------:R-:W2:Y:S04]  /*0c30*/  LDS R19, [R7+0x100] ;  /* 0x0001000007137984 */ /* 0x000ea80000000800 */
[----:B------:R-:W3:Y:S01]  /*0c40*/  LDS R21, [R7+0x180] ;  /* 0x0001800007157984 */ /* 0x000ee20000000800 */
[----:B-1----:R-:W-:-:S04]  /*0c50*/  FADD.FTZ R17, R8, R17 ;  /* 0x0000001108117221 */ /* 0x002fc80000010000 */
[----:B0-----:R-:W-:-:S04]  /*0c60*/  FADD.FTZ R14, R17, R14 ;  /* 0x0000000e110e7221 */ /* 0x001fc80000010000 */
[----:B--2---:R-:W-:-:S04]  /*0c70*/  FADD.FTZ R14, R14, R19 ;  /* 0x000000130e0e7221 */ /* 0x004fc80000010000 */
[----:B---3--:R-:W-:-:S07]  /*0c80*/  FADD.FTZ R8, R14, R21 ;  /* 0x000000150e087221 */ /* 0x008fce0000010000 */
.L_x_35:
[----:B------:R-:W-:Y:S05]  /*0c90*/  @!P4 BRA `(.L_x_33) ;  /* 0x000000000028c947 */ /* 0x000fea0003800000 */
[----:B0-----:R-:W-:Y:S02]  /*0ca0*/  LEA R14, R15, R12, 0x2 ;  /* 0x0000000c0f0e7211 */ /* 0x001fe400078e10ff */
        /* <DEDUP_REMOVED lines=9> */
.L_x_33:
[----:B------:R-:W-:Y:S01]  /*0d40*/  UMOV UR4, URZ ;  /* 0x000000ff00047c82 */ /* 0x000fe20008000000 */
[----:B------:R-:W-:Y:S01]  /*0d50*/  HFMA2 R7, -RZ, RZ, 0, 0 ;  /* 0x00000000ff077431 */ /* 0x000fe200000001ff */
[----:B------:R-:W-:Y:S06]  /*0d60*/  @!P1 BRA `(.L_x_36) ;  /* 0x0000000000ac9947 */ /* 0x000fec0003800000 */
[----:B0-----:R-:W-:Y:S01]  /*0d70*/  LEA R14, R13, R12, 0x2 ;  /* 0x0000000c0d0e7211 */ /* 0x001fe200078e10ff */
[----:B------:R-:W-:Y:S01]  /*0d80*/  UMOV UR4, URZ ;  /* 0x000000ff00047c82 */ /* 0x000fe20008000000 */
[----:B------:R-:W-:Y:S02]  /*0d90*/  LOP3.LUT R16, R4, 0xffffff0, RZ, 0xc0, !PT ;  /* 0x0ffffff004107812 */ /* 0x000fe400078ec0ff */
[----:B------:R-:W-:Y:S02]  /*0da0*/  MOV R7, RZ ;  /* 0x000000ff00077202 */ /* 0x000fe40000000f00 */
[----:B------:R-:W-:Y:S02]  /*0db0*/  IADD3 R14, PT, PT, R14, 0x400, RZ ;  /* 0x000004000e0e7810 */ /* 0x000fe40007ffe0ff */
[----:B------:R-:W-:-:S07]  /*0dc0*/  IADD3 R16, PT, PT, -R16, RZ, RZ ;  /* 0x000000ff10107210 */ /* 0x000fce0007ffe1ff */
.L_x_37:
        /* <DEDUP_REMOVED lines=37> */
.L_x_36:
[----:B------:R-:W-:Y:S05]  /*1020*/  @!P0 BRA `(.L_x_30) ;  /* 0x0000000000c88947 */ /* 0x000fea0003800000 */
[----:B------:R-:W-:Y:S02]  /*1030*/  ISETP.GE.U32.AND P0, PT, R3, 0x8, PT ;  /* 0x000000080300780c */ /* 0x000fe40003f06070 */
[----:B------:R-:W-:-:S11]  /*1040*/  ISETP.NE.AND P1, PT, R2, RZ, PT ;  /* 0x000000ff0200720c */ /* 0x000fd60003f25270 */
[----:B------:R-:W-:Y:S05]  /*1050*/  @!P0 BRA `(.L_x_38) ;  /* 0x00000000004c8947 */ /* 0x000fea0003800000 */
[----:B------:R-:W-:Y:S01]  /*1060*/  IADD3 R15, PT, PT, R13, UR4, RZ ;  /* 0x000000040d0f7c10 */ /* 0x000fe2000fffe0ff */
[----:B------:R-:W-:-:S03]  /*1070*/  UIADD3 UR4, UPT, UPT, UR4, 0x100, URZ ;  /* 0x0000010004047890 */ /* 0x000fc6000fffe0ff */
[----:B------:R-:W-:-:S05]  /*1080*/  LEA R15, R15, R12, 0x2 ;  /* 0x0000000c0f0f7211 */ /* 0x000fca00078e10ff */
[----:B0-----:R-:W0:Y:S04]  /*1090*/  LDS R14, [R15] ;  /* 0x000000000f0e7984 */ /* 0x001e280000000800 */
        /* <DEDUP_REMOVED lines=15> */
.L_x_38:
        /* <DEDUP_REMOVED lines=8> */
[----:B0-----:R-:W0:Y:S04]  /*1210*/  LDS R14, [R15] ;  /* 0x000000000f0e7984 */ /* 0x001e280000000800 */
[----:B------:R-:W1:Y:S04]  /*1220*/  LDS R17, [R15+0x80] ;  /* 0x000080000f117984 */ /* 0x000e680000000800 */
[----:B------:R-:W2:Y:S04]  /*1230*/  LDS R19, [R15+0x100] ;  /* 0x000100000f137984 */ /* 0x000ea80000000800 */
[----:B------:R-:W3:Y:S01]  /*1240*/  LDS R21, [R15+0x180] ;  /* 0x000180000f157984 */ /* 0x000ee20000000800 */
[----:B0-----:R-:W-:-:S04]  /*1250*/  FADD.FTZ R14, R7, R14 ;  /* 0x0000000e070e7221 */ /* 0x001fc80000010000 */
[----:B-1----:R-:W-:-:S04]  /*1260*/  FADD.FTZ R14, R14, R17 ;  /* 0x000000110e0e7221 */ /* 0x002fc80000010000 */
[----:B--2---:R-:W-:-:S04]  /*1270*/  FADD.FTZ R14, R14, R19 ;  /* 0x000000130e0e7221 */ /* 0x004fc80000010000 */
[----:B---3--:R-:W-:-:S07]  /*1280*/  FADD.FTZ R7, R14, R21 ;  /* 0x000000150e077221 */ /* 0x008fce0000010000 */
.L_x_39:
[----:B------:R-:W-:Y:S05]  /*1290*/  @!P1 BRA `(.L_x_30) ;  /* 0x00000000002c9947 */ /* 0x000fea0003800000 */
[----:B------:R-:W-:Y:S02]  /*12a0*/  IADD3 R15, PT, PT, R13, UR4, RZ ;  /* 0x000000040d0f7c10 */ /* 0x000fe4000fffe0ff */
[----:B------:R-:W-:Y:S02]  /*12b0*/  ISETP.NE.AND P0, PT, R16, 0x1, PT ;  /* 0x000000011000780c */ /* 0x000fe40003f05270 */
[----:B------:R-:W-:-:S05]  /*12c0*/  LEA R15, R15, R12, 0x2 ;  /* 0x0000000c0f0f7211 */ /* 0x000fca00078e10ff */
[----:B0-----:R-:W0:Y:S02]  /*12d0*/  LDS R14, [R15] ;  /* 0x000000000f0e7984 */ /* 0x001e240000000800 */
[----:B0-----:R-:W-:-:S04]  /*12e0*/  FADD.FTZ R7, R7, R14 ;  /* 0x0000000e07077221 */ /* 0x001fc80000010000 */
[----:B------:R-:W-:Y:S05]  /*12f0*/  @!P0 BRA `(.L_x_30) ;  /* 0x0000000000148947 */ /* 0x000fea0003800000 */
[----:B------:R-:W-:Y:S01]  /*1300*/  ISETP.NE.AND P0, PT, R16, 0x2, PT ;  /* 0x000000021000780c */ /* 0x000fe20003f05270 */
[----:B------:R-:W0:-:S12]  /*1310*/  LDS R14, [R15+0x80] ;  /* 0x000080000f0e7984 */ /* 0x000e180000000800 */
[----:B------:R-:W1:Y:S01]  /*1320*/  @P0 LDS R16, [R15+0x100] ;  /* 0x000100000f100984 */ /* 0x000e620000000800 */
[----:B0-----:R-:W-:-:S04]  /*1330*/  FADD.FTZ R7, R7, R14 ;  /* 0x0000000e07077221 */ /* 0x001fc80000010000 */
[----:B-1----:R-:W-:-:S07]  /*1340*/  @P0 FADD.FTZ R7, R7, R16 ;  /* 0x0000001007070221 */ /* 0x002fce0000010000 */
.L_x_30:
[----:B------:R-:W-:Y:S05]  /*1350*/  BSYNC.RECONVERGENT B0 ;  /* 0x0000000000007941 */ /* 0x000fea0003800200 */
.L_x_29:
[----:B------:R-:W1:Y:S01]  /*1360*/  SHFL.BFLY PT, R15, R6, 0x10, 0x1f ;  /* 0x0e001f00060f7f89 */ /* 0x000e6200000e0000 */
[----:B------:R-:W-:Y:S03]  /*1370*/  BSSY.RECONVERGENT B0, `(.L_x_40) ;  /* 0x00000d9000007945 */ /* 0x000fe60003800200 */
[----:B------:R-:W0:Y:S01]  /*1380*/  SHFL.BFLY PT, R17, R0, 0x10, 0x1f ;  /* 0x0e001f0000117f89 */ /* 0x000e2200000e0000 */
[----:B------:R-:W-:Y:S01]  /*1390*/  BAR.SYNC.DEFER_BLOCKING 0x0 ;  /* 0x0000000000007b1d */ /* 0x000fe20000010000 */
[----:B-1----:R-:W-:Y:S01]  /*13a0*/  FADD.FTZ R15, R6, R15 ;  /* 0x0000000f060f7221 */ /* 0x002fe20000010000 */
[----:B0-----:R-:W-:-:S04]  /*13b0*/  FADD.FTZ R18, R0, R17 ;  /* 0x0000001100127221 */ /* 0x001fc80000010000 */
        /* <DEDUP_REMOVED lines=30> */
.L_x_43:
        /* <DEDUP_REMOVED lines=37> */
.L_x_42:
        /* <DEDUP_REMOVED lines=22> */
.L_x_45:
        /* <DEDUP_REMOVED lines=15> */
.L_x_46:
        /* <DEDUP_REMOVED lines=11> */
.L_x_44:
        /* <DEDUP_REMOVED lines=9> */
.L_x_48:
        /* <DEDUP_REMOVED lines=37> */
.L_x_47:
        /* <DEDUP_REMOVED lines=23> */
.L_x_49:
        /* <DEDUP_REMOVED lines=16> */
.L_x_50:
        /* <DEDUP_REMOVED lines=12> */
.L_x_41:
[----:B------:R-:W-:Y:S05]  /*2100*/  BSYNC.RECONVERGENT B0 ;  /* 0x0000000000007941 */ /* 0x000fea0003800200 */
.L_x_40:
[----:B------:R-:W-:Y:S01]  /*2110*/  BAR.SYNC.DEFER_BLOCKING 0x0 ;  /* 0x0000000000007b1d */ /* 0x000fe20000010000 */
[----:B------:R-:W-:-:S13]  /*2120*/  ISETP.NE.AND P0, PT, R10, RZ, PT ;  /* 0x000000ff0a00720c */ /* 0x000fda0003f05270 */
[----:B------:R-:W-:Y:S05]  /*2130*/  @P0 EXIT ;  /* 0x000000000000094d */ /* 0x000fea0003800000 */
[----:B0-----:R-:W0:Y:S08]  /*2140*/  LDC.64 R4, c[0x0][0x390] ;  /* 0x0000e400ff047b82 */ /* 0x001e300000000a00 */
[----:B------:R-:W1:Y:S08]  /*2150*/  LDC R12, c[0x0][0x370] ;  /* 0x0000dc00ff0c7b82 */ /* 0x000e700000000800 */
[----:B------:R-:W2:Y:S01]  /*2160*/  LDC.64 R2, c[0x0][0x398] ;  /* 0x0000e600ff027b82 */ /* 0x000ea20000000a00 */
[----:B0-----:R-:W-:-:S05]  /*2170*/  IMAD.WIDE.U32 R4, R9, 0x8, R4 ;  /* 0x0000000809047825 */ /* 0x001fca00078e0004 */
[----:B------:R-:W3:Y:S04]  /*2180*/  LDG.E R11, desc[UR6][R4.64] ;  /* 0x00000006040b7981 */ /* 0x000ee8000c1e1900 */
[----:B------:R-:W4:Y:S01]  /*2190*/  LDG.E R10, desc[UR6][R4.64+0x4] ;  /* 0x00000406040a7981 */ /* 0x000f22000c1e1900 */
[----:B-1----:R-:W-:Y:S01]  /*21a0*/  IADD3 R13, PT, PT, R9, R12, RZ ;  /* 0x0000000c090d7210 */ /* 0x002fe20007ffe0ff */
[C---:B---3--:R-:W-:Y:S01]  /*21b0*/  FMUL.FTZ R8, R11.reuse, R8 ;  /* 0x000000080b087220 */ /* 0x048fe20000410000 */
[----:B------:R-:W-:Y:S01]  /*21c0*/  FMUL.FTZ R6, R11, R6 ;  /* 0x000000060b067220 */ /* 0x000fe20000410000 */
[C---:B----4-:R-:W-:Y:S01]  /*21d0*/  FMUL.FTZ R7, R10.reuse, R7 ;  /* 0x000000070a077220 */ /* 0x050fe20000410000 */
[----:B------:R-:W-:-:S04]  /*21e0*/  FMUL.FTZ R11, R10, R0 ;  /* 0x000000000a0b7220 */ /* 0x000fc80000410000 */
[----:B------:R-:W-:Y:S02]  /*21f0*/  F2FP.F16.F32.PACK_AB R8, R7, R8 ;  /* 0x000000080708723e */ /* 0x000fe400000000ff */
[----:B------:R-:W-:Y:S01]  /*2200*/  F2FP.F16.F32.PACK_AB R0, R11, R6 ;  /* 0x000000060b00723e */ /* 0x000fe200000000ff */
[----:B--2---:R-:W-:Y:S01]  /*2210*/  IMAD.WIDE.U32 R6, R9, 0x4, R2 ;  /* 0x0000000409067825 */ /* 0x004fe200078e0002 */
[----:B------:R-:W-:Y:S02]  /*2220*/  PRMT R4, R8, 0x7632, R4 ;  /* 0x0000763208047816 */ /* 0x000fe40000000004 */
[----:B------:R-:W-:Y:S01]  /*2230*/  PRMT R5, R0, 0x7632, R5 ;  /* 0x0000763200057816 */ /* 0x000fe20000000005 */
[----:B------:R-:W-:Y:S01]  /*2240*/  IMAD.WIDE.U32 R2, R13, 0x4, R2 ;  /* 0x000000040d027825 */ /* 0x000fe200078e0002 */
[----:B------:R-:W-:Y:S04]  /*2250*/  STG.E.U16 desc[UR6][R6.64], R8 ;  /* 0x0000000806007986 */ /* 0x000fe8000c101506 */
[----:B------:R-:W-:Y:S04]  /*2260*/  STG.E.U16 desc[UR6][R6.64+0x2], R4 ;  /* 0x0000020406007986 */ /* 0x000fe8000c101506 */
[----:B------:R-:W-:Y:S04]  /*2270*/  STG.E.U16 desc[UR6][R2.64], R0 ;  /* 0x0000000002007986 */ /* 0x000fe8000c101506 */
[----:B------:R-:W-:Y:S01]  /*2280*/  STG.E.U16 desc[UR6][R2.64+0x2], R5 ;  /* 0x0000020502007986 */ /* 0x000fe2000c101506 */
[----:B------:R-:W-:Y:S05]  /*2290*/  EXIT ;  /* 0x000000000000794d */ /* 0x000fea0003800000 */
.L_x_51:
        /* <DEDUP_REMOVED lines=14> */
.L_x_83:


//--------------------- .text._ZN17fastertransformer37int8WeightPerChannelLdkMultiplicationILi1ELi2EEEvPK5char4PK6float4PKfPvi --------------------------
	.section	.text._ZN17fastertransformer37int8WeightPerChannelLdkMultiplicationILi1ELi2EEEvPK5char4PK6float4PKfPvi,"ax",@progbits
	.align	128
        .global         _ZN17fastertransformer37int8WeightPerChannelLdkMultiplicationILi1ELi2EEEvPK5char4PK6float4PKfPvi
        .type           _ZN17fastertransformer37int8WeightPerChannelLdkMultiplicationILi1ELi2EEEvPK5char4PK6float4PKfPvi,@function
        .size           _ZN17fastertransformer37int8WeightPerChannelLdkMultiplicationILi1ELi2EEEvPK5char4PK6float4PKfPvi,(.L_x_84 - _ZN17fastertransformer37int8WeightPerChannelLdkMultiplicationILi1ELi2EEEvPK5char4PK6float4PKfPvi)
        .other          _ZN17fastertransformer37int8WeightPerChannelLdkMultiplicationILi1ELi2EEEvPK5char4PK6float4PKfPvi,@"STO_CUDA_ENTRY STV_DEFAULT"
_ZN17fastertransformer37int8WeightPerChannelLdkMultiplicationILi1ELi2EEEvPK5char4PK6float4PKfPvi:
.text._ZN17fastertransformer37int8WeightPerChannelLdkMultiplicationILi1ELi2EEEvPK5char4PK6float4PKfPvi:
        /* <DEDUP_REMOVED lines=8> */
[----:B------:R-:W-:-:S02]  /*0080*/  MOV R9, RZ ;  /* 0x000000ff00097202 */ /* 0x000fc40000000f00 */
[----:B0-----:R-:W-:-:S13]  /*0090*/  ISETP.GE.AND P0, PT, R0, R11, PT ;  /* 0x0000000b0000720c */ /* 0x001fda0003f06270 */
[----:B-123--:R-:W-:Y:S05]  /*00a0*/  @P0 BRA `(.L_x_53) ;  /* 0x0000000000a40947 */ /* 0x00efea0003800000 */
[----:B------:R-:W0:Y:S08]  /*00b0*/  LDC.64 R4, c[0x0][0x390] ;  /* 0x0000e400ff047b82 */ /* 0x000e300000000a00 */
[----:B------:R-:W1:Y:S08]  /*00c0*/  LDC R14, c[0x0][0x360] ;  /* 0x0000d800ff0e7b82 */ /* 0x000e700000000800 */
[----:B------:R-:W2:Y:S01]  /*00d0*/  LDC.64 R2, c[0x0][0x388] ;  /* 0x0000e200ff027b82 */ /* 0x000ea20000000a00 */
[----:B0-----:R-:W-:-:S05]  /*00e0*/  IMAD.WIDE.U32 R4, R8, 0x8, R4 ;  /* 0x0000000808047825 */ /* 0x001fca00078e0004 */
[----:B------:R0:W5:Y:S04]  /*00f0*/  LDG.E R12, desc[UR6][R4.64] ;  /* 0x00000006040c7981 */ /* 0x000168000c1e1900 */
[----:B------:R0:W5:Y:S01]  /*0100*/  LDG.E R13, desc[UR6][R4.64+0x4] ;  /* 0x00000406040d7981 */ /* 0x000162000c1e1900 */
[----:B------:R-:W-:Y:S01]  /*0110*/  IMAD R16, R8, R11, RZ ;  /* 0x0000000b08107224 */ /* 0x000fe200078e02ff */
[----:B------:R-:W-:Y:S02]  /*0120*/  MOV R10, RZ ;  /* 0x000000ff000a7202 */ /* 0x000fe40000000f00 */
[----:B------:R-:W-:Y:S02]  /*0130*/  MOV R15, R0 ;  /* 0x00000000000f7202 */ /* 0x000fe40000000f00 */
[----:B-1----:R-:W-:-:S07]  /*0140*/  SHF.L.U32 R16, R16, 0x1, RZ ;  /* 0x0000000110107819 */ /* 0x002fce00000006ff */
.L_x_54:
[----:B0-----:R-:W-:Y:S02]  /*0150*/  SHF.R.S32.HI R5, RZ, 0x1f, R15 ;  /* 0x0000001fff057819 */ /* 0x001fe4000001140f */
[----:B------:R-:W-:-:S04]  /*0160*/  IADD3 R4, P0, PT, R16, R15, RZ ;  /* 0x0000000f10047210 */ /* 0x000fc80007f1e0ff */
[----:B------:R-:W-:Y:S02]  /*0170*/  LEA.HI.X.SX32 R5, R16, R5, 0x1, P0 ;  /* 0x0000000510057211 */ /* 0x000fe400000f0eff */
[----:B------:R-:W-:-:S04]  /*0180*/  LEA R22, P0, R4, UR4, 0x2 ;  /* 0x0000000404167c11 */ /* 0x000fc8000f8010ff */
[----:B------:R-:W-:-:S03]  /*0190*/  LEA.HI.X R23, R4, UR5, R5, 0x2, P0 ;  /* 0x0000000504177c11 */ /* 0x000fc600080f1405 */
[----:B------:R-:W-:Y:S02]  /*01a0*/  IMAD.WIDE.U32 R24, R11, 0x4, R22 ;  /* 0x000000040b187825 */ /* 0x000fe400078e0016 */
[----:B------:R-:W3:Y:S04]  /*01b0*/  LDG.E R22, desc[UR6][R22.64] ;  /* 0x0000000616167981 */ /* 0x000ee8000c1e1900 */
[----:B------:R-:W4:Y:S01]  /*01c0*/  LDG.E R24, desc[UR6][R24.64] ;  /* 0x0000000618187981 */ /* 0x000f22000c1e1900 */
[----:B--2---:R-:W-:-:S06]  /*01d0*/  IMAD.WIDE R4, R15, 0x10, R2 ;  /* 0x000000100f047825 */ /* 0x004fcc00078e0202 */
[----:B------:R-:W2:Y:S01]  /*01e0*/  LDG.E.128 R4, desc[UR6][R4.64] ;  /* 0x0000000604047981 */ /* 0x000ea2000c1e1d00 */
[----:B------:R-:W-:-:S04]  /*01f0*/  IADD3 R15, PT, PT, R14, R15, RZ ;  /* 0x0000000f0e0f7210 */ /* 0x000fc80007ffe0ff */
[----:B------:R-:W-:Y:S01]  /*0200*/  ISETP.GE.AND P0, PT, R15, R11, PT ;  /* 0x0000000b0f00720c */ /* 0x000fe20003f06270 */
[----:B---3--:R-:W2:Y:S08]  /*0210*/  I2F.S8 R26, R22.B1 ;  /* 0x10000016001a7306 */ /* 0x008eb00000001400 */
[----:B----4-:R-:W0:Y:S01]  /*0220*/  I2F.S8 R28, R24.B1 ;  /* 0x10000018001c7306 */ /* 0x010e220000001400 */
[----:B--2---:R-:W-:-:S07]  /*0230*/  FMUL.FTZ R23, R5, R26 ;  /* 0x0000001a05177220 */ /* 0x004fce0000410000 */
[----:B------:R-:W1:Y:S01]  /*0240*/  I2F.S8 R21, R22 ;  /* 0x0000001600157306 */ /* 0x000e620000001400 */
[----:B0-----:R-:W-:-:S07]  /*0250*/  FMUL.FTZ R28, R5, R28 ;  /* 0x0000001c051c7220 */ /* 0x001fce0000410000 */
[----:B------:R-:W0:Y:S01]  /*0260*/  I2F.S8 R27, R24 ;  /* 0x00000018001b7306 */ /* 0x000e220000001400 */
[----:B-1----:R-:W-:-:S07]  /*0270*/  FFMA.FTZ R21, R4, R21, R23 ;  /* 0x0000001504157223 */ /* 0x002fce0000010017 */
[----:B------:R-:W1:Y:S01]  /*0280*/  I2F.S8 R19, R22.B2 ;  /* 0x2000001600137306 */ /* 0x000e620000001400 */
[----:B0-----:R-:W-:-:S07]  /*0290*/  FFMA.FTZ R28, R4, R27, R28 ;  /* 0x0000001b041c7223 */ /* 0x001fce000001001c */
[----:B------:R-:W0:Y:S01]  /*02a0*/  I2F.S8 R17, R24.B2 ;  /* 0x2000001800117306 */ /* 0x000e220000001400 */
[----:B-1----:R-:W-:-:S07]  /*02b0*/  FFMA.FTZ R4, R6, R19, R21 ;  /* 0x0000001306047223 */ /* 0x002fce0000010015 */
[----:B------:R-:W1:Y:S01]  /*02c0*/  I2F.S8 R20, R22.B3 ;  /* 0x3000001600147306 */ /* 0x000e620000001400 */
[----:B0-----:R-:W-:-:S07]  /*02d0*/  FFMA.FTZ R17, R6, R17, R28 ;  /* 0x0000001106117223 */ /* 0x001fce000001001c */
[----:B------:R-:W0:Y:S01]  /*02e0*/  I2F.S8 R18, R24.B3 ;  /* 0x3000001800127306 */ /* 0x000e220000001400 */
[----:B-1----:R-:W-:-:S04]  /*02f0*/  FFMA.FTZ R4, R7, R20, R4 ;  /* 0x0000001407047223 */ /* 0x002fc80000010004 */
[----:B-----5:R-:W-:Y:S01]  /*0300*/  FFMA.FTZ R9, R12, R4, R9 ;  /* 0x000000040c097223 */ /* 0x020fe20000010009 */
[----:B0-----:R-:W-:-:S04]  /*0310*/  FFMA.FTZ R17, R7, R18, R17 ;  /* 0x0000001207117223 */ /* 0x001fc80000010011 */
[----:B------:R-:W-:Y:S01]  /*0320*/  FFMA.FTZ R10, R13, R17, R10 ;  /* 0x000000110d0a7223 */ /* 0x000fe2000001000a */
[----:B------:R-:W-:Y:S06]  /*0330*/  @!P0 BRA `(.L_x_54) ;  /* 0xfffffffc00848947 */ /* 0x000fec000383ffff */
.L_x_53:
[----:B------:R-:W-:Y:S05]  /*0340*/  BSYNC.RECONVERGENT B0 ;  /* 0x0000000000007941 */ /* 0x000fea0003800200 */
.L_x_52:
[----:B------:R-:W0:Y:S01]  /*0350*/  SHFL.BFLY PT, R2, R9, 0x10, 0x1f ;  /* 0x0e001f0009027f89 */ /* 0x000e2200000e0000 */
[----:B------:R-:W-:Y:S03]  /*0360*/  BSSY.RECONVERGENT B0, `(.L_x_55) ;  /* 0x00000e8000007945 */ /* 0x000fe60003800200 */
[----:B------:R-:W1:Y:S01]  /*0370*/  SHFL.BFLY PT, R3, R10, 0x10, 0x1f ;  /* 0x0e001f000a037f89 */ /* 0x000e6200000e0000 */
[----:B------:R-:W2:Y:S01]  /*0380*/  S2R R16, SR_TID.Y ;  /* 0x0000000000107919 */ /* 0x000ea20000002200 */
[----:B------:R-:W2:Y:S01]  /*0390*/  S2R R17, SR_TID.Z ;  /* 0x0000000000117919 */ /* 0x000ea20000002300 */
[----:B------:R-:W3:Y:S01]  /*03a0*/  S2R R15, SR_CgaCtaId ;  /* 0x00000000000f7919 */ /* 0x000ee20000008800 */
        /* <DEDUP_REMOVED lines=9> */
[----:B------:R-:W-:Y:S01]  /*0440*/  MOV R4, 0x400 ;  /* 0x0000040000047802 */ /* 0x000fe20000000f00 */
[----:B------:R-:W0:Y:S01]  /*0450*/  LDC R3, c[0x0][0x360] ;  /* 0x0000d800ff037b82 */ /* 0x000e220000000800 */
[----:B------:R-:W2:Y:S01]  /*0460*/  LDCU UR4, c[0x0][0x364] ;  /* 0x00006c80ff0477ac */ /* 0x000ea20008000800 */
[----:B-1----:R-:W-:Y:S02]  /*0470*/  FADD.FTZ R12, R11, R6 ;  /* 0x000000060b0c7221 */ /* 0x002fe40000010000 */
[----:B------:R-:W1:Y:S04]  /*0480*/  SHFL.BFLY PT, R6, R5, 0x2, 0x1f ;  /* 0x0c401f0005067f89 */ /* 0x000e6800000e0000 */
[----:B------:R-:W4:Y:S01]  /*0490*/  SHFL.BFLY PT, R13, R12, 0x2, 0x1f ;  /* 0x0c401f000c0d7f89 */ /* 0x000f2200000e0000 */
[----:B--2---:R-:W-:-:S02]  /*04a0*/  IMAD R2, R17, UR4, R16 ;  /* 0x0000000411027c24 */ /* 0x004fc4000f8e0210 */
[----:B-1----:R-:W-:Y:S02]  /*04b0*/  FADD.FTZ R6, R5, R6 ;  /* 0x0000000605067221 */ /* 0x002fe40000010000 */
[----:B0-----:R-:W-:Y:S01]  /*04c0*/  IMAD R5, R2, R3, R0 ;  /* 0x0000000302057224 */ /* 0x001fe200078e0200 */
[----:B---3--:R-:W-:Y:S01]  /*04d0*/  LEA R2, R15, R4, 0x18 ;  /* 0x000000040f027211 */ /* 0x008fe200078ec0ff */
[----:B----4-:R-:W-:Y:S01]  /*04e0*/  FADD.FTZ R13, R12, R13 ;  /* 0x0000000d0c0d7221 */ /* 0x010fe20000010000 */
[----:B------:R-:W0:Y:S02]  /*04f0*/  SHFL.BFLY PT, R7, R6, 0x1, 0x1f ;  /* 0x0c201f0006077f89 */ /* 0x000e2400000e0000 */
[C---:B------:R-:W-:Y:S02]  /*0500*/  ISETP.NE.AND P0, PT, R5.reuse, RZ, PT ;  /* 0x000000ff0500720c */ /* 0x040fe40003f05270 */
[----:B------:R-:W-:Y:S01]  /*0510*/  LEA R4, R5, R2, 0x2 ;  /* 0x0000000205047211 */ /* 0x000fe200078e10ff */
[----:B------:R-:W1:Y:S03]  /*0520*/  SHFL.BFLY PT, R14, R13, 0x1, 0x1f ;  /* 0x0c201f000d0e7f89 */ /* 0x000e6600000e0000 */
[----:B------:R-:W-:Y:S01]  /*0530*/  LEA R11, R3, R4, 0x2 ;  /* 0x00000004030b7211 */ /* 0x000fe200078e10ff */
[----:B0-----:R-:W-:Y:S01]  /*0540*/  FADD.FTZ R7, R6, R7 ;  /* 0x0000000706077221 */ /* 0x001fe20000010000 */
[----:B-1----:R-:W-:-:S04]  /*0550*/  FADD.FTZ R14, R13, R14 ;  /* 0x0000000e0d0e7221 */ /* 0x002fc80000010000 */
[----:B------:R0:W-:Y:S04]  /*0560*/  STS [R4], R7 ;  /* 0x0000000704007388 */ /* 0x0001e80000000800 */
[----:B------:R0:W-:Y:S01]  /*0570*/  STS [R11], R14 ;  /* 0x0000000e0b007388 */ /* 0x0001e20000000800 */
[----:B------:R-:W-:Y:S06]  /*0580*/  BAR.SYNC.DEFER_BLOCKING 0x0 ;  /* 0x0000000000007b1d */ /* 0x000fec0000010000 */
[----:B------:R-:W-:Y:S05]  /*0590*/  @P0 BRA `(.L_x_56) ;  /* 0x0000000c00100947 */ /* 0x000fea0003800000 */
[C---:B------:R-:W-:Y:S01]  /*05a0*/  ISETP.GE.U32.AND P1, PT, R3.reuse, 0x1e1, PT ;  /* 0x000001e10300780c */ /* 0x040fe20003f26070 */
[----:B------:R-:W-:Y:S01]  /*05b0*/  HFMA2 R9, -RZ, RZ, 0, 0 ;  /* 0x00000000ff097431 */ /* 0x000fe200000001ff */
[----:B0-----:R-:W-:Y:S02]  /*05c0*/  IADD3 R4, PT, PT, R3, -0x1, RZ ;  /* 0xffffffff03047810 */ /* 0x001fe40007ffe0ff */
[----:B------:R-:W-:Y:S02]  /*05d0*/  MOV R7, RZ ;  /* 0x000000ff00077202 */ /* 0x000fe40000000f00 */
[----:B------:R-:W-:-:S04]  /*05e0*/  LEA.HI R4, R4, 0x1, RZ, 0x1b ;  /* 0x0000000104047811 */ /* 0x000fc800078fd8ff */
[----:B------:R-:W-:-:S04]  /*05f0*/  LOP3.LUT R19, R4, 0xf, RZ, 0xc0, !PT ;  /* 0x0000000f04137812 */ /* 0x000fc800078ec0ff */
[----:B------:R-:W-:Y:S01]  /*0600*/  ISETP.NE.AND P0, PT, R19, RZ, PT ;  /* 0x000000ff1300720c */ /* 0x000fe20003f05270 */
[----:B------:R-:W-:-:S12]  /*0610*/  @!P1 BRA `(.L_x_57) ;  /* 0x0000000000a89947 */ /* 0x000fd80003800000 */
[----:B------:R-:W-:Y:S02]  /*0620*/  LOP3.LUT R11, R4, 0xffffff0, RZ, 0xc0, !PT ;  /* 0x0ffffff0040b7812 */ /* 0x000fe400078ec0ff */
[----:B------:R-:W-:Y:S02]  /*0630*/  IADD3 R5, PT, PT, R2, 0x400, RZ ;  /* 0x0000040002057810 */ /* 0x000fe40007ffe0ff */
[----:B------:R-:W-:Y:S02]  /*0640*/  MOV R9, RZ ;  /* 0x000000ff00097202 */ /* 0x000fe40000000f00 */
[----:B------:R-:W-:Y:S02]  /*0650*/  MOV R7, RZ ;  /* 0x000000ff00077202 */ /* 0x000fe40000000f00 */
[----:B------:R-:W-:-:S07]  /*0660*/  IADD3 R11, PT, PT, -R11, RZ, RZ ;  /* 0x000000ff0b0b7210 */ /* 0x000fce0007ffe1ff */
.L_x_58:
        /* <DEDUP_REMOVED lines=37> */
.L_x_57:
[----:B------:R-:W-:Y:S01]  /*08c0*/  LOP3.LUT R20, R4, 0x7, RZ, 0xc0, !PT ;  /* 0x0000000704147812 */ /* 0x000fe200078ec0ff */
[----:B------:R-:W-:Y:S06]  /*08d0*/  @!P0 BRA `(.L_x_59) ;  /* 0x0000000000bc8947 */ /* 0x000fec0003800000 */
        /* <DEDUP_REMOVED lines=21> */
.L_x_60:
        /* <DEDUP_REMOVED lines=15> */
.L_x_61:
        /* <DEDUP_REMOVED lines=11> */
.L_x_59:
        /* <DEDUP_REMOVED lines=9> */
.L_x_63:
        /* <DEDUP_REMOVED lines=37> */
.L_x_62:
        /* <DEDUP_REMOVED lines=23> */
.L_x_64:
        /* <DEDUP_REMOVED lines=16> */
.L_x_65:
        /* <DEDUP_REMOVED lines=12> */
.L_x_56:
[----:B------:R-:W-:Y:S05]  /*11e0*/  BSYNC.RECONVERGENT B0 ;  /* 0x0000000000007941 */ /* 0x000fea0003800200 */
.L_x_55:
[----:B------:R-:W-:Y:S01]  /*11f0*/  BAR.SYNC.DEFER_BLOCKING 0x0 ;  /* 0x0000000000007b1d */ /* 0x000fe20000010000 */
[----:B------:R-:W-:-:S13]  /*1200*/  ISETP.NE.AND P0, PT, R0, RZ, PT ;  /* 0x000000ff0000720c */ /* 0x000fda0003f05270 */
[----:B------:R-:W-:Y:S05]  /*1210*/  @P0 EXIT ;  /* 0x000000000000094d */ /* 0x000fea0003800000 */
[----:B------:R-:W1:Y:S02]  /*1220*/  LDC.64 R2, c[0x0][0x398] ;  /* 0x0000e600ff027b82 */ /* 0x000e640000000a00 */
[----:B-1----:R-:W-:-:S05]  /*1230*/  IMAD.WIDE.U32 R2, R8, 0x8, R2 ;  /* 0x0000000808027825 */ /* 0x002fca00078e0002 */
[----:B------:R-:W-:Y:S04]  /*1240*/  STG.E desc[UR6][R2.64], R9 ;  /* 0x0000000902007986 */ /* 0x000fe8000c101906 */
[----:B------:R-:W-:Y:S01]  /*1250*/  STG.E desc[UR6][R2.64+0x4], R10 ;  /* 0x0000040a02007986 */ /* 0x000fe2000c101906 */
[----:B------:R-:W-:Y:S05]  /*1260*/  EXIT ;  /* 0x000000000000794d */ /* 0x000fea0003800000 */
.L_x_66:
        /* <DEDUP_REMOVED lines=9> */
.L_x_84:


//--------------------- .text._ZN17fastertransformer37int8WeightPerChannelLdkMultiplicationILi1ELi2EEEvPK5char4PKNS_5half4EPKfPvi --------------------------
	.section	.text._ZN17fastertransformer37int8WeightPerChannelLdkMultiplicationILi1ELi2EEEvPK5char4PKNS_5half4EPKfPvi,"ax",@progbits
	.align	128
        .global         _ZN17fastertransformer37int8WeightPerChannelLdkMultiplicationILi1ELi2EEEvPK5char4PKNS_5half4EPKfPvi
        .type           _ZN17fastertransformer37int8WeightPerChannelLdkMultiplicationILi1ELi2EEEvPK5char4PKNS_5half4EPKfPvi,@function
        .size           _ZN17fastertransformer37int8WeightPerChannelLdkMultiplicationILi1ELi2EEEvPK5char4PKNS_5half4EPKfPvi,(.L_x_85 - _ZN17fastertransformer37int8WeightPerChannelLdkMultiplicationILi1ELi2EEEvPK5char4PKNS_5half4EPKfPvi)
        .other          _ZN17fastertransformer37int8WeightPerChannelLdkMultiplicationILi1ELi2EEEvPK5char4PKNS_5half4EPKfPvi,@"STO_CUDA_ENTRY STV_DEFAULT"
_ZN17fastertransformer37int8WeightPerChannelLdkMultiplicationILi1ELi2EEEvPK5char4PKNS_5half4EPKfPvi:
.text._ZN17fastertransformer37int8WeightPerChannelLdkMultiplicationILi1ELi2EEEvPK5char4PKNS_5half4EPKfPvi:
        /* <DEDUP_REMOVED lines=11> */
[----:B------:R-:W0:Y:S01]  /*00b0*/  LDC R6, c[0x0][0x360] ;  /* 0x0000d800ff067b82 */ /* 0x000e220000000800 */
[----:B------:R-:W-:Y:S01]  /*00c0*/  IMAD R8, R2, R9, RZ ;  /* 0x0000000902087224 */ /* 0x000fe200078e02ff */
[----:B------:R-:W-:Y:S02]  /*00d0*/  MOV R3, RZ ;  /* 0x000000ff00037202 */ /* 0x000fe40000000f00 */
[----:B------:R-:W-:Y:S02]  /*00e0*/  MOV R11, R0 ;  /* 0x00000000000b7202 */ /* 0x000fe40000000f00 */
[----:B------:R-:W-:Y:S02]  /*00f0*/  SHF.L.U32 R8, R8, 0x1, RZ ;  /* 0x0000000108087819 */ /* 0x000fe400000006ff */
[----:B------:R-:W1:Y:S05]  /*0100*/  LDC.64 R4, c[0x0][0x388] ;  /* 0x0000e200ff047b82 */ /* 0x000e6a0000000a00 */
.L_x_69:
[----:B------:R-:W-:Y:S02]  /*0110*/  SHF.R.S32.HI R13, RZ, 0x1f, R11 ;  /* 0x0000001fff0d7819 */ /* 0x000fe4000001140b */
[----:B------:R-:W-:-:S04]  /*0120*/  IADD3 R10, P0, PT, R8, R11, RZ ;  /* 0x0000000b080a7210 */ /* 0x000fc80007f1e0ff */
[----:B------:R-:W-:Y:S02]  /*0130*/  LEA.HI.X.SX32 R13, R8, R13, 0x1, P0 ;  /* 0x0000000d080d7211 */ /* 0x000fe400000f0eff */
[----:B------:R-:W-:-:S04]  /*0140*/  LEA R16, P0, R10, UR4, 0x2 ;  /* 0x000000040a107c11 */ /* 0x000fc8000f8010ff */
[----:B------:R-:W-:-:S03]  /*0150*/  LEA.HI.X R17, R10, UR5, R13, 0x2, P0 ;  /* 0x000000050a117c11 */ /* 0x000fc600080f140d */
[----:B------:R-:W-:Y:S02]  /*0160*/  IMAD.WIDE.U32 R18, R9, 0x4, R16 ;  /* 0x0000000409127825 */ /* 0x000fe400078e0010 */
[----:B------:R-:W2:Y:S04]  /*0170*/  LDG.E R16, desc[UR6][R16.64] ;  /* 0x0000000610107981 */ /* 0x000ea8000c1e1900 */
[----:B------:R-:W3:Y:S01]  /*0180*/  LDG.E R18, desc[UR6][R18.64] ;  /* 0x0000000612127981 */ /* 0x000ee2000c1e1900 */
[----:B-1----:R-:W-:-:S05]  /*0190*/  IMAD.WIDE R12, R11, 0x8, R4 ;  /* 0x000000080b0c7825 */ /* 0x002fca00078e0204 */
[----:B------:R-:W4:Y:S04]  /*01a0*/  LDG.E.U16 R14, desc[UR6][R12.64+0x4] ;  /* 0x000004060c0e7981 */ /* 0x000f28000c1e1500 */
[----:B------:R-:W4:Y:S04]  /*01b0*/  LDG.E.U16 R21, desc[UR6][R12.64+0x6] ;  /* 0x000006060c157981 */ /* 0x000f28000c1e1500 */
[----:B------:R-:W5:Y:S04]  /*01c0*/  LDG.E.U16 R10, desc[UR6][R12.64] ;  /* 0x000000060c0a7981 */ /* 0x000f68000c1e1500 */
[----:B------:R4:W5:Y:S01]  /*01d0*/  LDG.E.U16 R15, desc[UR6][R12.64+0x2] ;  /* 0x000002060c0f7981 */ /* 0x000962000c1e1500 */
[----:B0-----:R-:W-:-:S04]  /*01e0*/  IADD3 R11, PT, PT, R6, R11, RZ ;  /* 0x0000000b060b7210 */ /* 0x001fc80007ffe0ff */
[----:B------:R-:W-:Y:S01]  /*01f0*/  ISETP.GE.AND P0, PT, R11, R9, PT ;  /* 0x000000090b00720c */ /* 0x000fe20003f06270 */
[----:B--2---:R-:W-:Y:S08]  /*0200*/  I2F.F16.S8 R22, R16.B2 ;  /* 0x2000001000167306 */ /* 0x004ff00000000c00 */
[----:B------:R-:W0:Y:S01]  /*0210*/  I2F.F16.S8 R25, R16.B3 ;  /* 0x3000001000197306 */ /* 0x000e220000000c00 */
[----:B----4-:R-:W-:-:S07]  /*0220*/  PRMT R13, R14, 0x5410, R21 ;  /* 0x000054100e0d7816 */ /* 0x010fce0000000015 */
[----:B---3--:R-:W-:Y:S01]  /*0230*/  I2F.F16.S8 R19, R18.B2 ;  /* 0x2000001200137306 */ /* 0x008fe20000000c00 */
[----:B-----5:R-:W-:-:S07]  /*0240*/  PRMT R10, R10, 0x5410, R15 ;  /* 0x000054100a0a7816 */ /* 0x020fce000000000f */
[----:B------:R-:W1:Y:S01]  /*0250*/  I2F.F16.S8 R26, R18.B3 ;  /* 0x30000012001a7306 */ /* 0x000e620000000c00 */
[----:B0-----:R-:W-:-:S05]  /*0260*/  PRMT R12, R22, 0x5410, R25 ;  /* 0x00005410160c7816 */ /* 0x001fca0000000019 */
[----:B------:R-:W-:Y:S02]  /*0270*/  HMUL2 R12, R13, R12 ;  /* 0x0000000c0d0c7232 */ /* 0x000fe40000000000 */
[----:B------:R-:W-:Y:S01]  /*0280*/  I2F.F16.S8 R20, R16 ;  /* 0x0000001000147306 */ /* 0x000fe20000000c00 */
[----:B-1----:R-:W-:-:S07]  /*0290*/  PRMT R26, R19, 0x5410, R26 ;  /* 0x00005410131a7816 */ /* 0x002fce000000001a */
[----:B------:R-:W0:Y:S01]  /*02a0*/  I2F.F16.S8 R23, R16.B1 ;  /* 0x1000001000177306 */ /* 0x000e220000000c00 */
[----:B------:R-:W-:-:S07]  /*02b0*/  HFMA2 R13, R13, R26, -RZ ;  /* 0x0000001a0d0d7231 */ /* 0x000fce00001000ff */
[----:B------:R-:W-:Y:S01]  /*02c0*/  I2F.F16.S8 R17, R18 ;  /* 0x0000001200117306 */ /* 0x000fe20000000c00 */
[----:B0-----:R-:W-:-:S07]  /*02d0*/  PRMT R23, R20, 0x5410, R23 ;  /* 0x0000541014177816 */ /* 0x001fce0000000017 */
[----:B------:R-:W0:Y:S01]  /*02e0*/  I2F.F16.S8 R24, R18.B1 ;  /* 0x1000001200187306 */ /* 0x000e220000000c00 */
[----:B------:R-:W-:Y:S01]  /*02f0*/  HFMA2 R12, R10, R23, R12 ;  /* 0x000000170a0c7231 */ /* 0x000fe2000000000c */
[----:B0-----:R-:W-:-:S03]  /*0300*/  PRMT R24, R17, 0x5410, R24 ;  /* 0x0000541011187816 */ /* 0x001fc60000000018 */
[----:B------:R-:W-:Y:S02]  /*0310*/  HADD2 R12, R12.H0_H0, R12.H1_H1 ;  /* 0x3000000c0c0c7230 */ /* 0x000fe40000000800 */
[----:B------:R-:W-:-:S03]  /*0320*/  HFMA2 R13, R10, R24, R13 ;  /* 0x000000180a0d7231 */ /* 0x000fc6000000000d */
[----:B------:R-:W-:Y:S02]  /*0330*/  HADD2.F32 R12, -RZ, R12.H0_H0 ;  /* 0x2000000cff0c7230 */ /* 0x000fe40000004100 */
[----:B------:R-:W-:-:S03]  /*0340*/  HADD2 R13, R13.H0_H0, R13.H1_H1 ;  /* 0x3000000d0d0d7230 */ /* 0x000fc60000000800 */
[----:B------:R-:W-:Y:S02]  /*0350*/  FADD.FTZ R3, R12, R3 ;  /* 0x000000030c037221 */ /* 0x000fe40000010000 */
[----:B------:R-:W-:-:S05]  /*0360*/  HADD2.F32 R10, -RZ, R13.H0_H0 ;  /* 0x2000000dff0a7230 */ /* 0x000fca0000004100 */
[----:B------:R-:W-:Y:S01]  /*0370*/  FADD.FTZ R7, R10, R7 ;  /* 0x000000070a077221 */ /* 0x000fe20000010000 */
[----:B------:R-:W-:Y:S06]  /*0380*/  @!P0 BRA `(.L_x_69) ;  /* 0xfffffffc00608947 */ /* 0x000fec000383ffff */
.L_x_68:
[----:B------:R-:W-:Y:S05]  /*0390*/  BSYNC.RECONVERGENT B0 ;  /* 0x0000000000007941 */ /* 0x000fea0003800200 */
.L_x_67:
        /* <DEDUP_REMOVED lines=14> */
[----:B0-----:R-:W-:Y:S02]  /*0480*/  FADD.FTZ R8, R6, R5 ;  /* 0x0000000506087221 */ /* 0x001fe40000010000 */
[----:B------:R-:W0:Y:S01]  /*0490*/  LDC R5, c[0x0][0x360] ;  /* 0x0000d800ff057b82 */ /* 0x000e220000000800 */
[----:B------:R-:W2:Y:S01]  /*04a0*/  LDCU UR4, c[0x0][0x364] ;  /* 0x00006c80ff0477ac */ /* 0x000ea20008000800 */
[----:B-1----:R-:W-:Y:S01]  /*04b0*/  FADD.FTZ R12, R11, R12 ;  /* 0x0000000c0b0c7221 */ /* 0x002fe20000010000 */
[----:B------:R-:W1:Y:S04]  /*04c0*/  SHFL.BFLY PT, R9, R8, 0x2, 0x1f ;  /* 0x0c401f0008097f89 */ /* 0x000e6800000e0000 */
[----:B------:R-:W4:Y:S01]  /*04d0*/  SHFL.BFLY PT, R13, R12, 0x2, 0x1f ;  /* 0x0c401f000c0d7f89 */ /* 0x000f2200000e0000 */
[----:B--2---:R-:W-:-:S02]  /*04e0*/  IMAD R4, R17, UR4, R14 ;  /* 0x0000000411047c24 */ /* 0x004fc4000f8e020e */
[----:B-1----:R-:W-:Y:S01]  /*04f0*/  FADD.FTZ R6, R8, R9 ;  /* 0x0000000908067221 */ /* 0x002fe20000010000 */
[----:B------:R-:W-:Y:S01]  /*0500*/  MOV R8, 0x400 ;  /* 0x0000040000087802 */ /* 0x000fe20000000f00 */
[----:B0-----:R-:W-:Y:S02]  /*0510*/  IMAD R9, R4, R5, R0 ;  /* 0x0000000504097224 */ /* 0x001fe400078e0200 */
[----:B----4-:R-:W-:Y:S01]  /*0520*/  FADD.FTZ R13, R12, R13 ;  /* 0x0000000d0c0d7221 */ /* 0x010fe20000010000 */
[----:B------:R-:W0:Y:S01]  /*0530*/  SHFL.BFLY PT, R11, R6, 0x1, 0x1f ;  /* 0x0c201f00060b7f89 */ /* 0x000e2200000e0000 */
[----:B---3--:R-:W-:Y:S02]  /*0540*/  LEA R4, R15, R8, 0x18 ;  /* 0x000000080f047211 */ /* 0x008fe400078ec0ff */
[C---:B------:R-:W-:Y:S01]  /*0550*/  ISETP.NE.AND P0, PT, R9.reuse, RZ, PT ;  /* 0x000000ff0900720c */ /* 0x040fe20003f05270 */
[----:B------:R-:W1:Y:S01]  /*0560*/  SHFL.BFLY PT, R10, R13, 0x1, 0x1f ;  /* 0x0c201f000d0a7f89 */ /* 0x000e6200000e0000 */
[----:B------:R-:W-:-:S04]  /*0570*/  LEA R8, R9, R4, 0x2 ;  /* 0x0000000409087211 */ /* 0x000fc800078e10ff */
        /* <DEDUP_REMOVED lines=9> */
[----:B------:R-:W-:Y:S02]  /*0610*/  IADD3 R6, PT, PT, R5, -0x1, RZ ;  /* 0xffffffff05067810 */ /* 0x000fe40007ffe0ff */
[----:B------:R-:W-:Y:S02]  /*0620*/  MOV R3, RZ ;  /* 0x000000ff00037202 */ /* 0x000fe40000000f00 */
[----:B------:R-:W-:-:S04]  /*0630*/  LEA.HI R6, R6, 0x1, RZ, 0x1b ;  /* 0x0000000106067811 */ /* 0x000fc800078fd8ff */
[----:B------:R-:W-:-:S04]  /*0640*/  LOP3.LUT R19, R6, 0xf, RZ, 0xc0, !PT ;  /* 0x0000000f06137812 */ /* 0x000fc800078ec0ff */
[----:B------:R-:W-:Y:S01]  /*0650*/  ISETP.NE.AND P0, PT, R19, RZ, PT ;  /* 0x000000ff1300720c */ /* 0x000fe20003f05270 */
[----:B------:R-:W-:-:S12]  /*0660*/  @!P1 BRA `(.L_x_72) ;  /* 0x0000000000a89947 */ /* 0x000fd80003800000 */
[----:B0-----:R-:W-:Y:S02]  /*0670*/  LOP3.LUT R11, R6, 0xffffff0, RZ, 0xc0, !PT ;  /* 0x0ffffff0060b7812 */ /* 0x001fe400078ec0ff */
[----:B------:R-:W-:Y:S02]  /*0680*/  IADD3 R7, PT, PT, R4, 0x400, RZ ;  /* 0x0000040004077810 */ /* 0x000fe40007ffe0ff */
[----:B------:R-:W-:Y:S02]  /*0690*/  MOV R3, RZ ;  /* 0x000000ff00037202 */ /* 0x000fe40000000f00 */
[----:B------:R-:W-:Y:S02]  /*06a0*/  MOV R9, RZ ;  /* 0x000000ff00097202 */ /* 0x000fe40000000f00 */
[----:B------:R-:W-:-:S07]  /*06b0*/  IADD3 R11, PT, PT, -R11, RZ, RZ ;  /* 0x000000ff0b0b7210 */ /* 0x000fce0007ffe1ff */
.L_x_73:
        /* <DEDUP_REMOVED lines=37> */
.L_x_72:
[----:B------:R-:W-:Y:S01]  /*0910*/  LOP3.LUT R20, R6, 0x7, RZ, 0xc0, !PT ;  /* 0x0000000706147812 */ /* 0x000fe200078ec0ff */
[----:B------:R-:W-:Y:S06]  /*0920*/  @!P0 BRA `(.L_x_74) ;  /* 0x0000000000bc8947 */ /* 0x000fec0003800000 */
[----:B------:R-:W-:Y:S02]  /*0930*/  ISETP.GE.U32.AND P2, PT, R19, 0x8, PT ;  /* 0x000000081300780c */ /* 0x000fe40003f46070 */
[----:B------:R-:W-:-:S11]  /*0940*/  ISETP.NE.AND P3, PT, R20, RZ, PT ;  /* 0x000000ff1400720c */ /* 0x000fd60003f65270 */
[----:B------:R-:W-:Y:S05]  /*0950*/  @!P2 BRA `(.L_x_75) ;  /* 0x000000000048a947 */ /* 0x000fea0003800000 */
[C---:B------:R-:W-:Y:S02]  /*0960*/  LEA R7, R9.reuse, R4, 0x2 ;  /* 0x0000000409077211 */ /* 0x040fe400078e10ff */
[----:B------:R-:W-:-:S03]  /*0970*/  IADD3 R9, PT, PT, R9, 0x100, RZ ;  /* 0x0000010009097810 */ /* 0x000fc60007ffe0ff */
        /* <DEDUP_REMOVED lines=16> */
.L_x_75:
[----:B------:R-:W-:Y:S05]  /*0a80*/  @!P3 BRA `(.L_x_74) ;  /* 0x000000000064b947 */ /* 0x000fea0003800000 */
[----:B------:R-:W-:Y:S02]  /*0a90*/  ISETP.GE.U32.AND P2, PT, R20, 0x4, PT ;  /* 0x000000041400780c */ /* 0x000fe40003f46070 */
[----:B0-----:R-:W-:-:S04]  /*0aa0*/  LOP3.LUT R10, R6, 0x3, RZ, 0xc0, !PT ;  /* 0x00000003060a7812 */ /* 0x001fc800078ec0ff */
        /* <DEDUP_REMOVED lines=12> */
.L_x_76:
        /* <DEDUP_REMOVED lines=11> */
.L_x_74:
        /* <DEDUP_REMOVED lines=9> */
.L_x_78:
        /* <DEDUP_REMOVED lines=37> */
.L_x_77:
        /* <DEDUP_REMOVED lines=23> */
.L_x_79:
        /* <DEDUP_REMOVED lines=16> */
.L_x_80:
[----:B------:R-:W-:Y:S05]  /*1170*/  @!P1 BRA `(.L_x_71) ;  /* 0x00000000002c9947 */ /* 0x000fea0003800000 */
[----:B------:R-:W-:Y:S02]  /*1180*/  IADD3 R5, PT, PT, R5, UR4, RZ ;  /* 0x0000000405057c10 */ /* 0x000fe4000fffe0ff */
[----:B------:R-:W-:Y:S02]  /*1190*/  ISETP.NE.AND P0, PT, R6, 0x1, PT ;  /* 0x000000010600780c */ /* 0x000fe40003f05270 */
[----:B------:R-:W-:-:S05]  /*11a0*/  LEA R5, R5, R4, 0x2 ;  /* 0x0000000405057211 */ /* 0x000fca00078e10ff */
[----:B------:R-:W1:Y:S02]  /*11b0*/  LDS R4, [R5] ;  /* 0x0000000005047984 */ /* 0x000e640000000800 */
[----:B-1----:R-:W-:-:S04]  /*11c0*/  FADD.FTZ R7, R7, R4 ;  /* 0x0000000407077221 */ /* 0x002fc80000010000 */
[----:B------:R-:W-:Y:S05]  /*11d0*/  @!P0 BRA `(.L_x_71) ;  /* 0x0000000000148947 */ /* 0x000fea0003800000 */
[----:B------:R-:W-:Y:S01]  /*11e0*/  ISETP.NE.AND P0, PT, R6, 0x2, PT ;  /* 0x000000020600780c */ /* 0x000fe20003f05270 */
[----:B------:R-:W1:-:S12]  /*11f0*/  LDS R4, [R5+0x80] ;  /* 0x0000800005047984 */ /* 0x000e580000000800 */
[----:B------:R-:W2:Y:S01]  /*1200*/  @P0 LDS R6, [R5+0x100] ;  /* 0x0001000005060984 */ /* 0x000ea20000000800 */
[----:B-1----:R-:W-:-:S04]  /*1210*/  FADD.FTZ R7, R7, R4 ;  /* 0x0000000407077221 */ /* 0x002fc80000010000 */
[----:B--2---:R-:W-:-:S07]  /*1220*/  @P0 FADD.FTZ R7, R7, R6 ;  /* 0x0000000607070221 */ /* 0x004fce0000010000 */
.L_x_71:
[----:B------:R-:W-:Y:S05]  /*1230*/  BSYNC.RECONVERGENT B0 ;  /* 0x0000000000007941 */ /* 0x000fea0003800200 */
.L_x_70:
[----:B------:R-:W-:Y:S01]  /*1240*/  BAR.SYNC.DEFER_BLOCKING 0x0 ;  /* 0x0000000000007b1d */ /* 0x000fe20000010000 */
[----:B------:R-:W-:-:S13]  /*1250*/  ISETP.NE.AND P0, PT, R0, RZ, PT ;  /* 0x000000ff0000720c */ /* 0x000fda0003f05270 */
[----:B------:R-:W-:Y:S05]  /*1260*/  @P0 EXIT ;  /* 0x000000000000094d */ /* 0x000fea0003800000 */
[----:B------:R-:W1:Y:S08]  /*1270*/  LDC.64 R4, c[0x0][0x390] ;  /* 0x0000e400ff047b82 */ /* 0x000e700000000a00 */
[----:B0-----:R-:W0:Y:S01]  /*1280*/  LDC.64 R8, c[0x0][0x398] ;  /* 0x0000e600ff087b82 */ /* 0x001e220000000a00 */
[----:B-1----:R-:W-:-:S05]  /*1290*/  IMAD.WIDE.U32 R4, R2, 0x8, R4 ;  /* 0x0000000802047825 */ /* 0x002fca00078e0004 */
[----:B------:R-:W2:Y:S04]  /*12a0*/  LDG.E R0, desc[UR6][R4.64] ;  /* 0x0000000604007981 */ /* 0x000ea8000c1e1900 */
[----:B------:R-:W3:Y:S01]  /*12b0*/  LDG.E R6, desc[UR6][R4.64+0x4] ;  /* 0x0000040604067981 */ /* 0x000ee2000c1e1900 */
[----:B--2---:R-:W-:Y:S01]  /*12c0*/  FMUL.FTZ R0, R0, R3 ;  /* 0x0000000300007220 */ /* 0x004fe20000410000 */
[----:B0-----:R-:W-:-:S04]  /*12d0*/  IMAD.WIDE.U32 R2, R2, 0x4, R8 ;  /* 0x0000000402027825 */ /* 0x001fc800078e0008 */
[----:B---3--:R-:W-:-:S05]  /*12e0*/  FMUL.FTZ R7, R6, R7 ;  /* 0x0000000706077220 */ /* 0x008fca0000410000 */
[----:B------:R-:W-:-:S04]  /*12f0*/  F2FP.F16.F32.PACK_AB R0, R7, R0 ;  /* 0x000000000700723e */ /* 0x000fc800000000ff */
[----:B------:R-:W-:Y:S01]  /*1300*/  PRMT R5, R0, 0x7632, R5 ;  /* 0x0000763200057816 */ /* 0x000fe20000000005 */
[----:B------:R-:W-:Y:S04]  /*1310*/  STG.E.U16 desc[UR6][R2.64], R0 ;  /* 0x0000000002007986 */ /* 0x000fe8000c101506 */
[----:B------:R-:W-:Y:S01]  /*1320*/  STG.E.U16 desc[UR6][R2.64+0x2], R5 ;  /* 0x0000020502007986 */ /* 0x000fe2000c101506 */
[----:B------:R-:W-:Y:S05]  /*1330*/  EXIT ;  /* 0x000000000000794d */ /* 0x000fea0003800000 */
.L_x_81:
        /* <DEDUP_REMOVED lines=12> */
.L_x_85:


//--------------------- .nv.global.init           --------------------------
	.section	.nv.global.init,"aw",@progbits
	.align	4
.nv.global.init:
	.type		mrg32k3aM1SubSeq,@object
	.size		mrg32k3aM1SubSeq,(mrg32k3aM2SubSeq - mrg32k3aM1SubSeq)
mrg32k3aM1SubSeq:
        /*0000*/ 	.byte	0x0b, 0xcc, 0xee, 0x04, 0x73, 0x29, 0x8b, 0x6f, 0xf6, 0x53, 0x03, 0xf6, 0x23, 0xf6, 0xea, 0xda
        /* <DEDUP_REMOVED lines=125> */
	.type		mrg32k3aM2SubSeq,@object
	.size		mrg32k3aM2SubSeq,(mrg32k3aM1 - mrg32k3aM2SubSeq)
mrg32k3aM2SubSeq:
        /* <DEDUP_REMOVED lines=126> */
	.type		mrg32k3aM1,@object
	.size		mrg32k3aM1,(mrg32k3aM1Seq - mrg32k3aM1)
mrg32k3aM1:
        /* <DEDUP_REMOVED lines=144> */
	.type		mrg32k3aM1Seq,@object
	.size		mrg32k3aM1Seq,(mrg32k3aM2 - mrg32k3aM1Seq)
mrg32k3aM1Seq:
        /* <DEDUP_REMOVED lines=144> */
	.type		mrg32k3aM2,@object
	.size		mrg32k3aM2,(mrg32k3aM2Seq - mrg32k3aM2)
mrg32k3aM2:
        /* <DEDUP_REMOVED lines=144> */
	.type		mrg32k3aM2Seq,@object
	.size		mrg32k3aM2Seq,(precalc_xorwow_matrix - mrg32k3aM2Seq)
mrg32k3aM2Seq:
        /* <DEDUP_REMOVED lines=144> */
	.type		precalc_xorwow_matrix,@object
	.size		precalc_xorwow_matrix,(precalc_xorwow_offset_matrix - precalc_xorwow_matrix)
precalc_xorwow_matrix:
        /* <DEDUP_REMOVED lines=6400> */
	.type		precalc_xorwow_offset_matrix,@object
	.size		precalc_xorwow_offset_matrix,(.L_1 - precalc_xorwow_offset_matrix)
precalc_xorwow_offset_matrix:
        /* <DEDUP_REMOVED lines=6400> */
.L_1:


//--------------------- .nv.shared._ZN17fastertransformer37int8WeightPerChannelLdkMultiplicationILi2ELi2EEEvPK5char4PK6float4PKfPvi --------------------------
	.section	.nv.shared._ZN17fastertransformer37int8WeightPerChannelLdkMultiplicationILi2ELi2EEEvPK5char4PK6float4PKfPvi,"aw",@nobits
	.sectionflags	@""
	.align	16
	.zero		1024


//--------------------- .nv.shared.reserved.0     --------------------------
	.section	.nv.shared.reserved.0,"aw",@nobits
	.weak		__nv_reservedSMEM_offset_0_alias
	.size		__nv_reservedSMEM_offset_0_alias, 0, 64
	.other		__nv_reservedSMEM_offset_0_alias,@"STO_CUDA_RESERVED_SHARED STV_DEFAULT"
__nv_reservedSMEM_offset_0_alias:
	.zero		0
	.zero		64


//--------------------- .nv.global                --------------------------
	.section	.nv.global,"aw",@nobits
.nv.global:
	.type		_ZN67_INTERNAL_db7f6010_31_matrix_vector_multiplication_cu_d71c890f_32914cuda3std6ranges3__45__cpo9iter_moveE,@object
	.size		_ZN67_INTERNAL_db7f6010_31_matrix_vector_multiplication_cu_d71c890f_32914cuda3std6ranges3__45__cpo9iter_moveE,(_ZN67_INTERNAL_db7f6010_31_matrix_vector_multiplication_cu_d71c890f_32914cuda3std3__469_GLOBAL__N__db7f6010_31_matrix_vector_multiplication_cu_d71c890f_32916ignoreE - _ZN67_INTERNAL_db7f6010_31_matrix_vector_multiplication_cu_d71c890f_32914cuda3std6ranges3__45__cpo9iter_moveE)
_ZN67_INTERNAL_db7f6010_31_matrix_vector_multiplication_cu_d71c890f_32914cuda3std6ranges3__45__cpo9iter_moveE:
	.zero		1
	.type		_ZN67_INTERNAL_db7f6010_31_matrix_vector_multiplication_cu_d71c890f_32914cuda3std3__469_GLOBAL__N__db7f6010_31_matrix_vector_multiplication_cu_d71c890f_32916ignoreE,@object
	.size		_ZN67_INTERNAL_db7f6010_31_matrix_vector_multiplication_cu_d71c890f_32914cuda3std3__469_GLOBAL__N__db7f6010_31_matrix_vector_multiplication_cu_d71c890f_32916ignoreE,(_ZN67_INTERNAL_db7f6010_31_matrix_vector_multiplication_cu_d71c890f_32914cuda3std3__45__cpo4cendE - _ZN67_INTERNAL_db7f6010_31_matrix_vector_multiplication_cu_d71c890f_32914cuda3std3__469_GLOBAL__N__db7f6010_31_matrix_vector_multiplication_cu_d71c890f_32916ignoreE)
_ZN67_INTERNAL_db7f6010_31_matrix_vector_multiplication_cu_d71c890f_32914cuda3std3__469_GLOBAL__N__db7f6010_31_matrix_vector_multiplication_cu_d71c890f_32916ignoreE:
	.zero		1
	.type		_ZN67_INTERNAL_db7f6010_31_matrix_vector_multiplication_cu_d71c890f_32914cuda3std3__45__cpo4cendE,@object
	.size		_ZN67_INTERNAL_db7f6010_31_matrix_vector_multiplication_cu_d71c890f_32914cuda3std3__45__cpo4cendE,(_ZN67_INTERNAL_db7f6010_31_matrix_vector_multiplication_cu_d71c890f_32914cuda3std3__45__cpo3endE - _ZN67_INTERNAL_db7f6010_31_matrix_vector_multiplication_cu_d71c890f_32914cuda3std3__45__cpo4cendE)
_ZN67_INTERNAL_db7f6010_31_matrix_vector_multiplication_cu_d71c890f_32914cuda3std3__45__cpo4cendE:
	.zero		1
	.type		_ZN67_INTERNAL_db7f6010_31_matrix_vector_multiplication_cu_d71c890f_32914cuda3std3__45__cpo3endE,@object
	.size		_ZN67_INTERNAL_db7f6010_31_matrix_vector_multiplication_cu_d71c890f_32914cuda3std3__45__cpo3endE,(_ZN67_INTERNAL_db7f6010_31_matrix_vector_multiplication_cu_d71c890f_32914cuda3std3__48in_placeE - _ZN67_INTERNAL_db7f6010_31_matrix_vector_multiplication_cu_d71c890f_32914cuda3std3__45__cpo3endE)
_ZN67_INTERNAL_db7f6010_31_matrix_vector_multiplication_cu_d71c890f_32914cuda3std3__45__cpo3endE:
	.zero		1
	.type		_ZN67_INTERNAL_db7f6010_31_matrix_vector_multiplication_cu_d71c890f_32914cuda3std3__48in_placeE,@object
	.size		_ZN67_INTERNAL_db7f6010_31_matrix_vector_multiplication_cu_d71c890f_32914cuda3std3__48in_placeE,(_ZN67_INTERNAL_db7f6010_31_matrix_vector_multiplication_cu_d71c890f_32914cuda3std6ranges3__45__cpo7advanceE - _ZN67_INTERNAL_db7f6010_31_matrix_vector_multiplication_cu_d71c890f_32914cuda3std3__48in_placeE)
_ZN67_INTERNAL_db7f6010_31_matrix_vector_multiplication_cu_d71c890f_32914cuda3std3__48in_placeE:
	.zero		1
	.type		_ZN67_INTERNAL_db7f6010_31_matrix_vector_multiplication_cu_d71c890f_32914cuda3std6ranges3__45__cpo7advanceE,@object
	.size		_ZN67_INTERNAL_db7f6010_31_matrix_vector_multiplication_cu_d71c890f_32914cuda3std6ranges3__45__cpo7advanceE,(_ZN67_INTERNAL_db7f6010_31_matrix_vector_multiplication_cu_d71c890f_32914cuda3std3__45__cpo5beginE - _ZN67_INTERNAL_db7f6010_31_matrix_vector_multiplication_cu_d71c890f_32914cuda3std6ranges3__45__cpo7advanceE)
_ZN67_INTERNAL_db7f6010_31_matrix_vector_multiplication_cu_d71c890f_32914cuda3std6ranges3__45__cpo7advanceE:
	.zero		1
	.type		_ZN67_INTERNAL_db7f6010_31_matrix_vector_multiplication_cu_d71c890f_32914cuda3std3__45__cpo5beginE,@object
	.size		_ZN67_INTERNAL_db7f6010_31_matrix_vector_multiplication_cu_d71c890f_32914cuda3std3__45__cpo5beginE,(_ZN67_INTERNAL_db7f6010_31_matrix_vector_multiplication_cu_d71c890f_32914cuda3std3__419piecewise_constructE - _ZN67_INTERNAL_db7f6010_31_matrix_vector_multiplication_cu_d71c890f_32914cuda3std3__45__cpo5beginE)
_ZN67_INTERNAL_db7f6010_31_matrix_vector_multiplication_cu_d71c890f_32914cuda3std3__45__cpo5beginE:
	.zero		1
	.type		_ZN67_INTERNAL_db7f6010_31_matrix_vector_multiplication_cu_d71c890f_32914cuda3std3__419piecewise_constructE,@object
	.size		_ZN67_INTERNAL_db7f6010_31_matrix_vector_multiplication_cu_d71c890f_32914cuda3std3__419piecewise_constructE,(_ZN67_INTERNAL_db7f6010_31_matrix_vector_multiplication_cu_d71c890f_32914cuda3std3__45__cpo6cbeginE - _ZN67_INTERNAL_db7f6010_31_matrix_vector_multiplication_cu_d71c890f_32914cuda3std3__419piecewise_constructE)
_ZN67_INTERNAL_db7f6010_31_matrix_vector_multiplication_cu_d71c890f_32914cuda3std3__419piecewise_constructE:
	.zero		1
	.type		_ZN67_INTERNAL_db7f6010_31_matrix_vector_multiplication_cu_d71c890f_32914cuda3std3__45__cpo6cbeginE,@object
	.size		_ZN67_INTERNAL_db7f6010_31_matrix_vector_multiplication_cu_d71c890f_32914cuda3std3__45__cpo6cbeginE,(_ZN67_INTERNAL_db7f6010_31_matrix_vector_multiplication_cu_d71c890f_32914cuda3std6ranges3__45__cpo4swapE - _ZN67_INTERNAL_db7f6010_31_matrix_vector_multiplication_cu_d71c890f_32914cuda3std3__45__cpo6cbeginE)
_ZN67_INTERNAL_db7f6010_31_matrix_vector_multiplication_cu_d71c890f_32914cuda3std3__45__cpo6cbeginE:
	.zero		1
	.type		_ZN67_INTERNAL_db7f6010_31_matrix_vector_multiplication_cu_d71c890f_32914cuda3std6ranges3__45__cpo4swapE,@object
	.size		_ZN67_INTERNAL_db7f6010_31_matrix_vector_multiplication_cu_d71c890f_32914cuda3std6ranges3__45__cpo4swapE,(.L_16 - _ZN67_INTERNAL_db7f6010_31_matrix_vector_multiplication_cu_d71c890f_32914cuda3std6ranges3__45__cpo4swapE)
_ZN67_INTERNAL_db7f6010_31_matrix_vector_multiplication_cu_d71c890f_32914cuda3std6ranges3__45__cpo4swapE:
	.zero		1
.L_16:


//--------------------- .nv.shared._ZN17fastertransformer37int8WeightPerChannelLdkMultiplicationILi2ELi2EEEvPK5char4PKNS_5half4EPKfPvi --------------------------
	.section	.nv.shared._ZN17fastertransformer37int8WeightPerChannelLdkMultiplicationILi2ELi2EEEvPK5char4PKNS_5half4EPKfPvi,"aw",@nobits
	.sectionflags	@""
	.align	16
	.zero		1024


//--------------------- .nv.shared._ZN17fastertransformer37int8WeightPerChannelLdkMultiplicationILi1ELi2EEEvPK5char4PK6float4PKfPvi --------------------------
	.section	.nv.shared._ZN17fastertransformer37int8WeightPerChannelLdkMultiplicationILi1ELi2EEEvPK5char4PK6float4PKfPvi,"aw",@nobits
	.sectionflags	@""
	.align	16
	.zero		1024


//--------------------- .nv.shared._ZN17fastertransformer37int8WeightPerChannelLdkMultiplicationILi1ELi2EEEvPK5char4PKNS_5half4EPKfPvi --------------------------
	.section	.nv.shared._ZN17fastertransformer37int8WeightPerChannelLdkMultiplicationILi1ELi2EEEvPK5char4PKNS_5half4EPKfPvi,"aw",@nobits
	.sectionflags	@""
	.align	16
	.zero		1024


//--------------------- .nv.constant0._ZN17fastertransformer37int8WeightPerChannelLdkMultiplicationILi2ELi2EEEvPK5char4PK6float4PKfPvi --------------------------
	.section	.nv.constant0._ZN17fastertransformer37int8WeightPerChannelLdkMultiplicationILi2ELi2EEEvPK5char4PK6float4PKfPvi,"a",@progbits
	.sectionflags	@""
	.align	4
.nv.constant0._ZN17fastertransformer37int8WeightPerChannelLdkMultiplicationILi2ELi2EEEvPK5char4PK6float4PKfPvi:
	.zero		932


//--------------------- .nv.constant0._ZN17fastertransformer37int8WeightPerChannelLdkMultiplicationILi2ELi2EEEvPK5char4PKNS_5half4EPKfPvi --------------------------
	.section	.nv.constant0._ZN17fastertransformer37int8WeightPerChannelLdkMultiplicationILi2ELi2EEEvPK5char4PKNS_5half4EPKfPvi,"a",@progbits
	.sectionflags	@""
	.align	4
.nv.constant0._ZN17fastertransformer37int8WeightPerChannelLdkMultiplicationILi2ELi2EEEvPK5char4PKNS_5half4EPKfPvi:
	.zero		932


//--------------------- .nv.constant0._ZN17fastertransformer37int8WeightPerChannelLdkMultiplicationILi1ELi2EEEvPK5char4PK6float4PKfPvi --------------------------
	.section	.nv.constant0._ZN17fastertransformer37int8WeightPerChannelLdkMultiplicationILi1ELi2EEEvPK5char4PK6float4PKfPvi,"a",@progbits
	.sectionflags	@""
	.align	4
.nv.constant0._ZN17fastertransformer37int8WeightPerChannelLdkMultiplicationILi1ELi2EEEvPK5char4PK6float4PKfPvi:
	.zero		932


//--------------------- .nv.constant0._ZN17fastertransformer37int8WeightPerChannelLdkMultiplicationILi1ELi2EEEvPK5char4PKNS_5half4EPKfPvi --------------------------
	.section	.nv.constant0._ZN17fastertransformer37int8WeightPerChannelLdkMultiplicationILi1ELi2EEEvPK5char4PKNS_5half4EPKfPvi,"a",@progbits
	.sectionflags	@""
	.align	4
.nv.constant0._ZN17fastertransformer37int8WeightPerChannelLdkMultiplicationILi1ELi2EEEvPK5char4PKNS_5half4EPKfPvi:
	.zero		932


//--------------------- SYMBOLS --------------------------

	.type		.nv.reservedSmem.offset0,@object
	.size		.nv.reservedSmem.offset0,0x4
	.type		.nv.reservedSmem.cap,@object
	.size		.nv.reservedSmem.cap,0x4
